//
// Generated by NVIDIA NVVM Compiler
//
// Compiler Build ID: CL-36424714
// Cuda compilation tools, release 13.0, V13.0.88
// Based on NVVM 20.0.0
//

.version 9.0
.target sm_100
.address_size 64

	// .globl	_Z10ILU0KerneliPd

.visible .entry _Z10ILU0KerneliPd(
	.param .u32 _Z10ILU0KerneliPd_param_0,
	.param .u64 .ptr .align 1 _Z10ILU0KerneliPd_param_1
)
{
	.reg .pred 	%p<22>;
	.reg .b16 	%rs<27>;
	.reg .b32 	%r<163>;
	.reg .b64 	%rd<103>;
	.reg .b64 	%fd<141>;

	ld.param.u32 	%r86, [_Z10ILU0KerneliPd_param_0];
	ld.param.u64 	%rd3, [_Z10ILU0KerneliPd_param_1];
	cvta.to.global.u64 	%rd1, %rd3;
	setp.lt.s32 	%p1, %r86, 1;
	@%p1 bra 	$L__BB0_31;
	shl.b32 	%r1, %r86, 4;
	mov.b32 	%r136, 0;
	mov.b16 	%rs24, 0;
	cvt.u16.u32 	%rs12, %r86;
	mov.u16 	%rs25, %rs24;
	mov.u16 	%rs26, %rs24;
$L__BB0_2:
	not.b16 	%rs11, %rs25;
	add.s16 	%rs13, %rs11, %rs12;
	cvt.u32.u16 	%r88, %rs13;
	and.b32  	%r3, %r88, 7;
	add.s32 	%r4, %r3, -1;
	not.b32 	%r5, %r136;
	add.s32 	%r6, %r86, %r5;
	sub.s32 	%r89, %r86, %r136;
	add.s32 	%r7, %r89, -2;
	mul.lo.s32 	%r8, %r136, %r86;
	add.s32 	%r90, %r8, %r136;
	mul.wide.u32 	%rd4, %r90, 8;
	add.s64 	%rd5, %rd1, %rd4;
	ld.global.f64 	%fd2, [%rd5];
	abs.f64 	%fd3, %fd2;
	setp.lt.f64 	%p2, %fd3, 0d3D719799812DEA11;
	selp.f64 	%fd1, 0d3D719799812DEA11, %fd2, %p2;
	add.s32 	%r9, %r136, 1;
	setp.ge.s32 	%p3, %r9, %r86;
	@%p3 bra 	$L__BB0_30;
	setp.lt.u32 	%p4, %r7, 15;
	mov.u32 	%r138, %r9;
	@%p4 bra 	$L__BB0_7;
	and.b32  	%r91, %r6, -16;
	neg.s32 	%r156, %r91;
	add.s32 	%r92, %r136, 2;
	mad.lo.s32 	%r155, %r86, %r92, %r136;
	add.s32 	%r93, %r136, 3;
	mad.lo.s32 	%r154, %r86, %r93, %r136;
	add.s32 	%r94, %r136, 4;
	mad.lo.s32 	%r153, %r86, %r94, %r136;
	add.s32 	%r95, %r136, 5;
	mad.lo.s32 	%r152, %r86, %r95, %r136;
	add.s32 	%r96, %r136, 6;
	mad.lo.s32 	%r151, %r86, %r96, %r136;
	add.s32 	%r97, %r136, 7;
	mad.lo.s32 	%r150, %r86, %r97, %r136;
	add.s32 	%r98, %r136, 8;
	mad.lo.s32 	%r149, %r86, %r98, %r136;
	add.s32 	%r99, %r136, 9;
	mad.lo.s32 	%r148, %r86, %r99, %r136;
	add.s32 	%r100, %r136, 10;
	mad.lo.s32 	%r147, %r86, %r100, %r136;
	add.s32 	%r101, %r136, 11;
	mad.lo.s32 	%r146, %r86, %r101, %r136;
	add.s32 	%r102, %r136, 12;
	mad.lo.s32 	%r145, %r86, %r102, %r136;
	add.s32 	%r103, %r136, 13;
	mad.lo.s32 	%r144, %r86, %r103, %r136;
	add.s32 	%r104, %r136, 14;
	mad.lo.s32 	%r143, %r86, %r104, %r136;
	add.s32 	%r105, %r136, 15;
	mad.lo.s32 	%r142, %r86, %r105, %r136;
	add.s32 	%r106, %r136, 16;
	mad.lo.s32 	%r141, %r86, %r106, %r136;
	mad.lo.s32 	%r140, %r86, %r9, %r136;
	mov.u32 	%r157, %r136;
$L__BB0_5:
	.pragma "nounroll";
	mul.wide.u32 	%rd6, %r140, 8;
	add.s64 	%rd7, %rd1, %rd6;
	ld.global.f64 	%fd4, [%rd7];
	div.rn.f64 	%fd5, %fd4, %fd1;
	st.global.f64 	[%rd7], %fd5;
	mul.wide.u32 	%rd8, %r155, 8;
	add.s64 	%rd9, %rd1, %rd8;
	ld.global.f64 	%fd6, [%rd9];
	div.rn.f64 	%fd7, %fd6, %fd1;
	st.global.f64 	[%rd9], %fd7;
	mul.wide.u32 	%rd10, %r154, 8;
	add.s64 	%rd11, %rd1, %rd10;
	ld.global.f64 	%fd8, [%rd11];
	div.rn.f64 	%fd9, %fd8, %fd1;
	st.global.f64 	[%rd11], %fd9;
	mul.wide.u32 	%rd12, %r153, 8;
	add.s64 	%rd13, %rd1, %rd12;
	ld.global.f64 	%fd10, [%rd13];
	div.rn.f64 	%fd11, %fd10, %fd1;
	st.global.f64 	[%rd13], %fd11;
	mul.wide.u32 	%rd14, %r152, 8;
	add.s64 	%rd15, %rd1, %rd14;
	ld.global.f64 	%fd12, [%rd15];
	div.rn.f64 	%fd13, %fd12, %fd1;
	st.global.f64 	[%rd15], %fd13;
	mul.wide.u32 	%rd16, %r151, 8;
	add.s64 	%rd17, %rd1, %rd16;
	ld.global.f64 	%fd14, [%rd17];
	div.rn.f64 	%fd15, %fd14, %fd1;
	st.global.f64 	[%rd17], %fd15;
	mul.wide.u32 	%rd18, %r150, 8;
	add.s64 	%rd19, %rd1, %rd18;
	ld.global.f64 	%fd16, [%rd19];
	div.rn.f64 	%fd17, %fd16, %fd1;
	st.global.f64 	[%rd19], %fd17;
	mul.wide.u32 	%rd20, %r149, 8;
	add.s64 	%rd21, %rd1, %rd20;
	ld.global.f64 	%fd18, [%rd21];
	div.rn.f64 	%fd19, %fd18, %fd1;
	st.global.f64 	[%rd21], %fd19;
	mul.wide.u32 	%rd22, %r148, 8;
	add.s64 	%rd23, %rd1, %rd22;
	ld.global.f64 	%fd20, [%rd23];
	div.rn.f64 	%fd21, %fd20, %fd1;
	st.global.f64 	[%rd23], %fd21;
	mul.wide.u32 	%rd24, %r147, 8;
	add.s64 	%rd25, %rd1, %rd24;
	ld.global.f64 	%fd22, [%rd25];
	div.rn.f64 	%fd23, %fd22, %fd1;
	st.global.f64 	[%rd25], %fd23;
	mul.wide.u32 	%rd26, %r146, 8;
	add.s64 	%rd27, %rd1, %rd26;
	ld.global.f64 	%fd24, [%rd27];
	div.rn.f64 	%fd25, %fd24, %fd1;
	st.global.f64 	[%rd27], %fd25;
	mul.wide.u32 	%rd28, %r145, 8;
	add.s64 	%rd29, %rd1, %rd28;
	ld.global.f64 	%fd26, [%rd29];
	div.rn.f64 	%fd27, %fd26, %fd1;
	st.global.f64 	[%rd29], %fd27;
	mul.wide.u32 	%rd30, %r144, 8;
	add.s64 	%rd31, %rd1, %rd30;
	ld.global.f64 	%fd28, [%rd31];
	div.rn.f64 	%fd29, %fd28, %fd1;
	st.global.f64 	[%rd31], %fd29;
	mul.wide.u32 	%rd32, %r143, 8;
	add.s64 	%rd33, %rd1, %rd32;
	ld.global.f64 	%fd30, [%rd33];
	div.rn.f64 	%fd31, %fd30, %fd1;
	st.global.f64 	[%rd33], %fd31;
	mul.wide.u32 	%rd34, %r142, 8;
	add.s64 	%rd35, %rd1, %rd34;
	ld.global.f64 	%fd32, [%rd35];
	div.rn.f64 	%fd33, %fd32, %fd1;
	st.global.f64 	[%rd35], %fd33;
	mul.wide.u32 	%rd36, %r141, 8;
	add.s64 	%rd37, %rd1, %rd36;
	ld.global.f64 	%fd34, [%rd37];
	div.rn.f64 	%fd35, %fd34, %fd1;
	st.global.f64 	[%rd37], %fd35;
	add.s32 	%r157, %r157, 16;
	add.s32 	%r156, %r156, 16;
	add.s32 	%r155, %r155, %r1;
	add.s32 	%r154, %r154, %r1;
	add.s32 	%r153, %r153, %r1;
	add.s32 	%r152, %r152, %r1;
	add.s32 	%r151, %r151, %r1;
	add.s32 	%r150, %r150, %r1;
	add.s32 	%r149, %r149, %r1;
	add.s32 	%r148, %r148, %r1;
	add.s32 	%r147, %r147, %r1;
	add.s32 	%r146, %r146, %r1;
	add.s32 	%r145, %r145, %r1;
	add.s32 	%r144, %r144, %r1;
	add.s32 	%r143, %r143, %r1;
	add.s32 	%r142, %r142, %r1;
	add.s32 	%r141, %r141, %r1;
	add.s32 	%r140, %r140, %r1;
	setp.eq.s32 	%p5, %r156, 0;
	@%p5 bra 	$L__BB0_6;
	bra.uni 	$L__BB0_5;
$L__BB0_6:
	add.s32 	%r138, %r157, 1;
$L__BB0_7:
	and.b32  	%r107, %r6, 15;
	setp.eq.s32 	%p6, %r107, 0;
	@%p6 bra 	$L__BB0_17;
	not.b16 	%rs14, %rs26;
	cvt.u16.u32 	%rs15, %r86;
	add.s16 	%rs16, %rs14, %rs15;
	cvt.u32.u16 	%r108, %rs16;
	and.b32  	%r29, %r108, 15;
	add.s32 	%r109, %r29, -1;
	setp.lt.u32 	%p7, %r109, 7;
	@%p7 bra 	$L__BB0_10;
	mad.lo.s32 	%r110, %r138, %r86, %r136;
	mul.wide.u32 	%rd38, %r110, 8;
	add.s64 	%rd39, %rd1, %rd38;
	ld.global.f64 	%fd36, [%rd39];
	div.rn.f64 	%fd37, %fd36, %fd1;
	st.global.f64 	[%rd39], %fd37;
	add.s32 	%r111, %r110, %r86;
	mul.wide.u32 	%rd40, %r111, 8;
	add.s64 	%rd41, %rd1, %rd40;
	ld.global.f64 	%fd38, [%rd41];
	div.rn.f64 	%fd39, %fd38, %fd1;
	st.global.f64 	[%rd41], %fd39;
	add.s32 	%r112, %r111, %r86;
	mul.wide.u32 	%rd42, %r112, 8;
	add.s64 	%rd43, %rd1, %rd42;
	ld.global.f64 	%fd40, [%rd43];
	div.rn.f64 	%fd41, %fd40, %fd1;
	st.global.f64 	[%rd43], %fd41;
	add.s32 	%r113, %r112, %r86;
	mul.wide.u32 	%rd44, %r113, 8;
	add.s64 	%rd45, %rd1, %rd44;
	ld.global.f64 	%fd42, [%rd45];
	div.rn.f64 	%fd43, %fd42, %fd1;
	st.global.f64 	[%rd45], %fd43;
	add.s32 	%r114, %r113, %r86;
	mul.wide.u32 	%rd46, %r114, 8;
	add.s64 	%rd47, %rd1, %rd46;
	ld.global.f64 	%fd44, [%rd47];
	div.rn.f64 	%fd45, %fd44, %fd1;
	st.global.f64 	[%rd47], %fd45;
	add.s32 	%r115, %r114, %r86;
	mul.wide.u32 	%rd48, %r115, 8;
	add.s64 	%rd49, %rd1, %rd48;
	ld.global.f64 	%fd46, [%rd49];
	div.rn.f64 	%fd47, %fd46, %fd1;
	st.global.f64 	[%rd49], %fd47;
	add.s32 	%r116, %r115, %r86;
	mul.wide.u32 	%rd50, %r116, 8;
	add.s64 	%rd51, %rd1, %rd50;
	ld.global.f64 	%fd48, [%rd51];
	div.rn.f64 	%fd49, %fd48, %fd1;
	st.global.f64 	[%rd51], %fd49;
	add.s32 	%r117, %r116, %r86;
	mul.wide.u32 	%rd52, %r117, 8;
	add.s64 	%rd53, %rd1, %rd52;
	ld.global.f64 	%fd50, [%rd53];
	div.rn.f64 	%fd51, %fd50, %fd1;
	st.global.f64 	[%rd53], %fd51;
	add.s32 	%r138, %r138, 8;
$L__BB0_10:
	and.b32  	%r118, %r29, 7;
	setp.eq.s32 	%p8, %r118, 0;
	@%p8 bra 	$L__BB0_17;
	and.b32  	%r32, %r3, 3;
	setp.lt.u32 	%p9, %r4, 3;
	@%p9 bra 	$L__BB0_13;
	mad.lo.s32 	%r119, %r138, %r86, %r136;
	mul.wide.u32 	%rd54, %r119, 8;
	add.s64 	%rd55, %rd1, %rd54;
	ld.global.f64 	%fd52, [%rd55];
	div.rn.f64 	%fd53, %fd52, %fd1;
	st.global.f64 	[%rd55], %fd53;
	add.s32 	%r120, %r119, %r86;
	mul.wide.u32 	%rd56, %r120, 8;
	add.s64 	%rd57, %rd1, %rd56;
	ld.global.f64 	%fd54, [%rd57];
	div.rn.f64 	%fd55, %fd54, %fd1;
	st.global.f64 	[%rd57], %fd55;
	add.s32 	%r121, %r120, %r86;
	mul.wide.u32 	%rd58, %r121, 8;
	add.s64 	%rd59, %rd1, %rd58;
	ld.global.f64 	%fd56, [%rd59];
	div.rn.f64 	%fd57, %fd56, %fd1;
	st.global.f64 	[%rd59], %fd57;
	add.s32 	%r122, %r121, %r86;
	mul.wide.u32 	%rd60, %r122, 8;
	add.s64 	%rd61, %rd1, %rd60;
	ld.global.f64 	%fd58, [%rd61];
	div.rn.f64 	%fd59, %fd58, %fd1;
	st.global.f64 	[%rd61], %fd59;
	add.s32 	%r138, %r138, 4;
$L__BB0_13:
	setp.eq.s32 	%p10, %r32, 0;
	@%p10 bra 	$L__BB0_17;
	mad.lo.s32 	%r35, %r138, %r86, %r136;
	mul.wide.u32 	%rd62, %r35, 8;
	add.s64 	%rd63, %rd1, %rd62;
	ld.global.f64 	%fd60, [%rd63];
	div.rn.f64 	%fd61, %fd60, %fd1;
	st.global.f64 	[%rd63], %fd61;
	setp.eq.s32 	%p11, %r32, 1;
	@%p11 bra 	$L__BB0_17;
	add.s32 	%r36, %r35, %r86;
	mul.wide.u32 	%rd64, %r36, 8;
	add.s64 	%rd65, %rd1, %rd64;
	ld.global.f64 	%fd62, [%rd65];
	div.rn.f64 	%fd63, %fd62, %fd1;
	st.global.f64 	[%rd65], %fd63;
	setp.eq.s32 	%p12, %r32, 2;
	@%p12 bra 	$L__BB0_17;
	add.s32 	%r123, %r36, %r86;
	mul.wide.u32 	%rd66, %r123, 8;
	add.s64 	%rd67, %rd1, %rd66;
	ld.global.f64 	%fd64, [%rd67];
	div.rn.f64 	%fd65, %fd64, %fd1;
	st.global.f64 	[%rd67], %fd65;
$L__BB0_17:
	and.b32  	%r37, %r6, 7;
	and.b32  	%r38, %r6, -8;
	and.b32  	%r39, %r3, 3;
	not.b16 	%rs17, %rs24;
	cvt.u16.u32 	%rs18, %r86;
	add.s16 	%rs19, %rs17, %rs18;
	and.b16  	%rs4, %rs19, 1;
	cvt.u64.u32 	%rd90, %r8;
	mov.u32 	%r161, %r9;
	bra.uni 	$L__BB0_27;
$L__BB0_18:
	setp.eq.s32 	%p15, %r37, 0;
	@%p15 bra 	$L__BB0_26;
	setp.lt.u32 	%p16, %r4, 3;
	@%p16 bra 	$L__BB0_21;
	ld.global.f64 	%fd106, [%rd2];
	add.s32 	%r130, %r162, %r8;
	mul.wide.u32 	%rd73, %r130, 8;
	add.s64 	%rd74, %rd1, %rd73;
	ld.global.f64 	%fd107, [%rd74];
	mul.f64 	%fd108, %fd106, %fd107;
	add.s32 	%r131, %r162, %r83;
	mul.wide.u32 	%rd75, %r131, 8;
	add.s64 	%rd76, %rd1, %rd75;
	ld.global.f64 	%fd109, [%rd76];
	sub.f64 	%fd110, %fd109, %fd108;
	st.global.f64 	[%rd76], %fd110;
	ld.global.f64 	%fd111, [%rd2];
	cvt.u64.u32 	%rd77, %r8;
	cvt.u64.u32 	%rd78, %r162;
	add.s64 	%rd79, %rd78, %rd77;
	shl.b64 	%rd80, %rd79, 3;
	add.s64 	%rd81, %rd1, %rd80;
	ld.global.f64 	%fd112, [%rd81+8];
	mul.f64 	%fd113, %fd111, %fd112;
	cvt.u64.u32 	%rd82, %r83;
	add.s64 	%rd83, %rd78, %rd82;
	shl.b64 	%rd84, %rd83, 3;
	add.s64 	%rd85, %rd1, %rd84;
	ld.global.f64 	%fd114, [%rd85+8];
	sub.f64 	%fd115, %fd114, %fd113;
	st.global.f64 	[%rd85+8], %fd115;
	ld.global.f64 	%fd116, [%rd2];
	ld.global.f64 	%fd117, [%rd81+16];
	mul.f64 	%fd118, %fd116, %fd117;
	ld.global.f64 	%fd119, [%rd85+16];
	sub.f64 	%fd120, %fd119, %fd118;
	st.global.f64 	[%rd85+16], %fd120;
	ld.global.f64 	%fd121, [%rd2];
	ld.global.f64 	%fd122, [%rd81+24];
	mul.f64 	%fd123, %fd121, %fd122;
	ld.global.f64 	%fd124, [%rd85+24];
	sub.f64 	%fd125, %fd124, %fd123;
	st.global.f64 	[%rd85+24], %fd125;
	add.s32 	%r162, %r162, 4;
$L__BB0_21:
	setp.eq.s32 	%p17, %r39, 0;
	@%p17 bra 	$L__BB0_26;
	not.b16 	%rs20, %rs24;
	cvt.u16.u32 	%rs21, %r86;
	add.s16 	%rs22, %rs20, %rs21;
	and.b16  	%rs23, %rs22, 3;
	setp.eq.s16 	%p18, %rs23, 1;
	@%p18 bra 	$L__BB0_24;
	ld.global.f64 	%fd126, [%rd2];
	add.s32 	%r132, %r162, %r8;
	mul.wide.u32 	%rd86, %r132, 8;
	add.s64 	%rd87, %rd1, %rd86;
	ld.global.f64 	%fd127, [%rd87];
	mul.f64 	%fd128, %fd126, %fd127;
	add.s32 	%r133, %r162, %r83;
	mul.wide.u32 	%rd88, %r133, 8;
	add.s64 	%rd89, %rd1, %rd88;
	ld.global.f64 	%fd129, [%rd89];
	sub.f64 	%fd130, %fd129, %fd128;
	st.global.f64 	[%rd89], %fd130;
	ld.global.f64 	%fd131, [%rd2];
	cvt.u64.u32 	%rd91, %r162;
	add.s64 	%rd92, %rd91, %rd90;
	shl.b64 	%rd93, %rd92, 3;
	add.s64 	%rd94, %rd1, %rd93;
	ld.global.f64 	%fd132, [%rd94+8];
	mul.f64 	%fd133, %fd131, %fd132;
	cvt.u64.u32 	%rd95, %r83;
	add.s64 	%rd96, %rd91, %rd95;
	shl.b64 	%rd97, %rd96, 3;
	add.s64 	%rd98, %rd1, %rd97;
	ld.global.f64 	%fd134, [%rd98+8];
	sub.f64 	%fd135, %fd134, %fd133;
	st.global.f64 	[%rd98+8], %fd135;
	add.s32 	%r162, %r162, 2;
$L__BB0_24:
	setp.eq.s16 	%p19, %rs4, 0;
	@%p19 bra 	$L__BB0_26;
	ld.global.f64 	%fd136, [%rd2];
	add.s32 	%r134, %r162, %r8;
	mul.wide.u32 	%rd99, %r134, 8;
	add.s64 	%rd100, %rd1, %rd99;
	ld.global.f64 	%fd137, [%rd100];
	mul.f64 	%fd138, %fd136, %fd137;
	add.s32 	%r135, %r162, %r83;
	mul.wide.u32 	%rd101, %r135, 8;
	add.s64 	%rd102, %rd1, %rd101;
	ld.global.f64 	%fd139, [%rd102];
	sub.f64 	%fd140, %fd139, %fd138;
	st.global.f64 	[%rd102], %fd140;
$L__BB0_26:
	add.s32 	%r161, %r161, 1;
	setp.eq.s32 	%p20, %r161, %r86;
	@%p20 bra 	$L__BB0_30;
$L__BB0_27:
	sub.s32 	%r124, %r86, %r136;
	add.s32 	%r125, %r124, -2;
	setp.lt.u32 	%p13, %r125, 7;
	mul.lo.s32 	%r83, %r161, %r86;
	add.s32 	%r126, %r83, %r136;
	mul.wide.u32 	%rd68, %r126, 8;
	add.s64 	%rd2, %rd1, %rd68;
	mov.u32 	%r162, %r9;
	@%p13 bra 	$L__BB0_18;
	mov.u32 	%r162, %r9;
$L__BB0_29:
	.pragma "nounroll";
	ld.global.f64 	%fd66, [%rd2];
	add.s32 	%r127, %r162, %r8;
	mul.wide.u32 	%rd69, %r127, 8;
	add.s64 	%rd70, %rd1, %rd69;
	ld.global.f64 	%fd67, [%rd70];
	mul.f64 	%fd68, %fd66, %fd67;
	add.s32 	%r128, %r162, %r83;
	mul.wide.u32 	%rd71, %r128, 8;
	add.s64 	%rd72, %rd1, %rd71;
	ld.global.f64 	%fd69, [%rd72];
	sub.f64 	%fd70, %fd69, %fd68;
	st.global.f64 	[%rd72], %fd70;
	ld.global.f64 	%fd71, [%rd2];
	ld.global.f64 	%fd72, [%rd70+8];
	mul.f64 	%fd73, %fd71, %fd72;
	ld.global.f64 	%fd74, [%rd72+8];
	sub.f64 	%fd75, %fd74, %fd73;
	st.global.f64 	[%rd72+8], %fd75;
	ld.global.f64 	%fd76, [%rd2];
	ld.global.f64 	%fd77, [%rd70+16];
	mul.f64 	%fd78, %fd76, %fd77;
	ld.global.f64 	%fd79, [%rd72+16];
	sub.f64 	%fd80, %fd79, %fd78;
	st.global.f64 	[%rd72+16], %fd80;
	ld.global.f64 	%fd81, [%rd2];
	ld.global.f64 	%fd82, [%rd70+24];
	mul.f64 	%fd83, %fd81, %fd82;
	ld.global.f64 	%fd84, [%rd72+24];
	sub.f64 	%fd85, %fd84, %fd83;
	st.global.f64 	[%rd72+24], %fd85;
	ld.global.f64 	%fd86, [%rd2];
	ld.global.f64 	%fd87, [%rd70+32];
	mul.f64 	%fd88, %fd86, %fd87;
	ld.global.f64 	%fd89, [%rd72+32];
	sub.f64 	%fd90, %fd89, %fd88;
	st.global.f64 	[%rd72+32], %fd90;
	ld.global.f64 	%fd91, [%rd2];
	ld.global.f64 	%fd92, [%rd70+40];
	mul.f64 	%fd93, %fd91, %fd92;
	ld.global.f64 	%fd94, [%rd72+40];
	sub.f64 	%fd95, %fd94, %fd93;
	st.global.f64 	[%rd72+40], %fd95;
	ld.global.f64 	%fd96, [%rd2];
	ld.global.f64 	%fd97, [%rd70+48];
	mul.f64 	%fd98, %fd96, %fd97;
	ld.global.f64 	%fd99, [%rd72+48];
	sub.f64 	%fd100, %fd99, %fd98;
	st.global.f64 	[%rd72+48], %fd100;
	ld.global.f64 	%fd101, [%rd2];
	ld.global.f64 	%fd102, [%rd70+56];
	mul.f64 	%fd103, %fd101, %fd102;
	ld.global.f64 	%fd104, [%rd72+56];
	sub.f64 	%fd105, %fd104, %fd103;
	st.global.f64 	[%rd72+56], %fd105;
	add.s32 	%r162, %r162, 8;
	add.s32 	%r129, %r162, %r5;
	setp.eq.s32 	%p14, %r129, %r38;
	@%p14 bra 	$L__BB0_18;
	bra.uni 	$L__BB0_29;
$L__BB0_30:
	setp.ne.s32 	%p21, %r9, %r86;
	add.s16 	%rs26, %rs26, 1;
	add.s16 	%rs25, %rs25, 1;
	add.s16 	%rs24, %rs24, 1;
	mov.u32 	%r136, %r9;
	@%p21 bra 	$L__BB0_2;
$L__BB0_31:
	ret;

}


// ===== COMPILED SASS (sm_100) =====

	.target	sm_100

	.elftype	@"ET_EXEC"


//--------------------- .note.nv.tkinfo           --------------------------
	.section	.note.nv.tkinfo,"",@"SHT_NOTE"
	.sectionflags	@"SHF_NOTE_NV_TKINFO"
	.tkinfo
        /*0018*/ 	.word	0x00000002
        /*0030*/ 	.string	""
        /*0030*/ 	.string	"ptxas"
        /*0030*/ 	.string	"Cuda compilation tools, release 13.0, V13.0.88"
        /*0030*/ 	.string	"Build cuda_13.0.r13.0/compiler.36424714_0"
        /*0030*/ 	.string	"-arch sm_100 -m 64 "



//--------------------- .note.nv.cuinfo           --------------------------
	.section	.note.nv.cuinfo,"",@"SHT_NOTE"
	.sectionflags	@"SHF_NOTE_NV_CUINFO"
        /*0018*/ 	.short	0x0002
        /*001a*/ 	.short	0x0064
        /*001c*/ 	.short	0x0082
	.zero		2


//--------------------- .nv.info                  --------------------------
	.section	.nv.info,"",@"SHT_CUDA_INFO"
	.align	4


	//----- nvinfo : EIATTR_REGCOUNT
	.align		4
        /*0000*/ 	.byte	0x04, 0x2f
        /*0002*/ 	.short	(.L_1 - .L_0)
	.align		4
.L_0:
        /*0004*/ 	.word	index@(_Z10ILU0KerneliPd)
        /*0008*/ 	.word	0x00000034


	//----- nvinfo : EIATTR_FRAME_SIZE
	.align		4
.L_1:
        /*000c*/ 	.byte	0x04, 0x11
        /*000e*/ 	.short	(.L_3 - .L_2)
	.align		4
.L_2:
        /*0010*/ 	.word	index@($__internal_0_$__cuda_sm20_div_rn_f64_full)
        /*0014*/ 	.word	0x00000000


	//----- nvinfo : EIATTR_FRAME_SIZE
	.align		4
.L_3:
        /*0018*/ 	.byte	0x04, 0x11
        /*001a*/ 	.short	(.L_5 - .L_4)
	.align		4
.L_4:
        /*001c*/ 	.word	index@(_Z10ILU0KerneliPd)
        /*0020*/ 	.word	0x00000000


	//----- nvinfo : EIATTR_MIN_STACK_SIZE
	.align		4
.L_5:
        /*0024*/ 	.byte	0x04, 0x12
        /*0026*/ 	.short	(.L_7 - .L_6)
	.align		4
.L_6:
        /*0028*/ 	.word	index@(_Z10ILU0KerneliPd)
        /*002c*/ 	.word	0x00000000
.L_7:


//--------------------- .nv.compat                --------------------------
	.section	.nv.compat,"",@"SHT_CUDA_COMPAT_INFO"
	.align	4
        /*0000*/ 	.byte	0x02, 0x09, 0x00, 0x00, 0x02, 0x02, 0x01, 0x00, 0x02, 0x05, 0x05, 0x00, 0x03, 0x07, 0x01, 0x01
        /*0010*/ 	.byte	0x02, 0x03, 0x00, 0x00, 0x02, 0x06, 0x01, 0x00, 0x04, 0x0b, 0x08, 0x00, 0x01, 0x00, 0x00, 0x00
        /*0020*/ 	.byte	0x00, 0x00, 0x00, 0x00


//--------------------- .nv.info._Z10ILU0KerneliPd --------------------------
	.section	.nv.info._Z10ILU0KerneliPd,"",@"SHT_CUDA_INFO"
	.sectionflags	@""
	.align	4


	//----- nvinfo : EIATTR_CUDA_API_VERSION
	.align		4
        /*0000*/ 	.byte	0x04, 0x37
        /*0002*/ 	.short	(.L_9 - .L_8)
.L_8:
        /*0004*/ 	.word	0x00000082


	//----- nvinfo : EIATTR_KPARAM_INFO
	.align		4
.L_9:
        /*0008*/ 	.byte	0x04, 0x17
        /*000a*/ 	.short	(.L_11 - .L_10)
.L_10:
        /*000c*/ 	.word	0x00000000
        /*0010*/ 	.short	0x0001
        /*0012*/ 	.short	0x0008
        /*0014*/ 	.byte	0x00, 0xf5, 0x21, 0x00


	//----- nvinfo : EIATTR_KPARAM_INFO
	.align		4
.L_11:
        /*0018*/ 	.byte	0x04, 0x17
        /*001a*/ 	.short	(.L_13 - .L_12)
.L_12:
        /*001c*/ 	.word	0x00000000
        /*0020*/ 	.short	0x0000
        /*0022*/ 	.short	0x0000
        /*0024*/ 	.byte	0x00, 0xf0, 0x11, 0x00


	//----- nvinfo : EIATTR_SPARSE_MMA_MASK
	.align		4
.L_13:
        /*0028*/ 	.byte	0x03, 0x50
        /*002a*/ 	.short	0x0000


	//----- nvinfo : EIATTR_MAXREG_COUNT
	.align		4
        /*002c*/ 	.byte	0x03, 0x1b
        /*002e*/ 	.short	0x00ff


	//----- nvinfo : EIATTR_MERCURY_ISA_VERSION
	.align		4
        /*0030*/ 	.byte	0x03, 0x5f
        /*0032*/ 	.short	0x0101


	//----- nvinfo : EIATTR_VRC_CTA_INIT_COUNT
	.align		4
        /*0034*/ 	.byte	0x02, 0x4a
	.zero		1
	.zero		1


	//----- nvinfo : EIATTR_EXIT_INSTR_OFFSETS
	.align		4
        /*0038*/ 	.byte	0x04, 0x1c
        /*003a*/ 	.short	(.L_15 - .L_14)


	//   ....[0]....
.L_14:
        /*003c*/ 	.word	0x00000030


	//   ....[1]....
        /*0040*/ 	.word	0x00004250


	//----- nvinfo : EIATTR_CRS_STACK_SIZE
	.align		4
.L_15:
        /*0044*/ 	.byte	0x04, 0x1e
        /*0046*/ 	.short	(.L_17 - .L_16)
.L_16:
        /*0048*/ 	.word	0x00000000


	//----- nvinfo : EIATTR_CBANK_PARAM_SIZE
	.align		4
.L_17:
        /*004c*/ 	.byte	0x03, 0x19
        /*004e*/ 	.short	0x0010


	//----- nvinfo : EIATTR_PARAM_CBANK
	.align		4
        /*0050*/ 	.byte	0x04, 0x0a
        /*0052*/ 	.short	(.L_19 - .L_18)
	.align		4
.L_18:
        /*0054*/ 	.word	index@(.nv.constant0._Z10ILU0KerneliPd)
        /*0058*/ 	.short	0x0380
        /*005a*/ 	.short	0x0010


	//----- nvinfo : EIATTR_SW_WAR
	.align		4
.L_19:
        /*005c*/ 	.byte	0x04, 0x36
        /*005e*/ 	.short	(.L_21 - .L_20)
.L_20:
        /*0060*/ 	.word	0x00000008
.L_21:


//--------------------- .nv.callgraph             --------------------------
	.section	.nv.callgraph,"",@"SHT_CUDA_CALLGRAPH"
	.align	4
	.sectionentsize	8
	.align		4
        /*0000*/ 	.word	0x00000000
	.align		4
        /*0004*/ 	.word	0xffffffff
	.align		4
        /*0008*/ 	.word	0x00000000
	.align		4
        /*000c*/ 	.word	0xfffffffe
	.align		4
        /*0010*/ 	.word	0x00000000
	.align		4
        /*0014*/ 	.word	0xfffffffd
	.align		4
        /*0018*/ 	.word	0x00000000
	.align		4
        /*001c*/ 	.word	0xfffffffc


//--------------------- .text._Z10ILU0KerneliPd   --------------------------
	.section	.text._Z10ILU0KerneliPd,"ax",@progbits
	.align	128
        .global         _Z10ILU0KerneliPd
        .type           _Z10ILU0KerneliPd,@function
        .size           _Z10ILU0KerneliPd,(.L_x_50 - _Z10ILU0KerneliPd)
        .other          _Z10ILU0KerneliPd,@"STO_CUDA_ENTRY STV_DEFAULT"
_Z10ILU0KerneliPd:
.text._Z10ILU0KerneliPd:
[----:B------:R-:W-:Y:S08]  /*0000*/  LDC R1, c[0x0][0x37c] ;  /* 0x0000df00ff017b82 */ /* 0x000ff00000000800 */
[----:B------:R-:W0:Y:S02]  /*0010*/  LDC R0, c[0x0][0x380] ;  /* 0x0000e000ff007b82 */ /* 0x000e240000000800 */
[----:B0-----:R-:W-:-:S13]  /*0020*/  ISETP.GE.AND P0, PT, R0, 0x1, PT ;  /* 0x000000010000780c */ /* 0x001fda0003f06270 */
[----:B------:R-:W-:Y:S05]  /*0030*/  @!P0 EXIT ;  /* 0x000000000000894d */ /* 0x000fea0003800000 */
[----:B------:R-:W-:Y:S01]  /*0040*/  PRMT R2, RZ, 0x7610, R2 ;  /* 0x00007610ff027816 */ /* 0x000fe20000000002 */
[----:B------:R-:W0:Y:S01]  /*0050*/  LDCU.U16 UR7, c[0x0][0x380] ;  /* 0x00007000ff0777ac */ /* 0x000e220008000400 */
[----:B------:R-:W-:Y:S02]  /*0060*/  PRMT R3, RZ, 0x7610, R3 ;  /* 0x00007610ff037816 */ /* 0x000fe40000000003 */
[----:B------:R-:W-:Y:S01]  /*0070*/  PRMT R4, RZ, 0x7610, R4 ;  /* 0x00007610ff047816 */ /* 0x000fe20000000004 */
[----:B------:R-:W1:Y:S01]  /*0080*/  LDCU.64 UR8, c[0x0][0x358] ;  /* 0x00006b00ff0877ac */ /* 0x000e620008000a00 */
[----:B------:R-:W-:-:S05]  /*0090*/  UMOV UR4, URZ ;  /* 0x000000ff00047c82 */ /* 0x000fca0008000000 */
.L_x_43:
[----:B--2---:R-:W2:Y:S08]  /*00a0*/  LDC R0, c[0x0][0x380] ;  /* 0x0000e000ff007b82 */ /* 0x004eb00000000800 */
[----:B------:R-:W3:Y:S01]  /*00b0*/  LDC.64 R8, c[0x0][0x388] ;  /* 0x0000e200ff087b82 */ /* 0x000ee20000000a00 */
[----:B--2---:R-:W-:-:S13]  /*00c0*/  R2UR UR13, R0 ;  /* 0x00000000000d72ca */ /* 0x004fda00000e0000 */
[----:B------:R-:W-:-:S04]  /*00d0*/  IMAD.U32 R5, RZ, RZ, UR13 ;  /* 0x0000000dff057e24 */ /* 0x000fc8000f8e00ff */
[----:B------:R-:W-:-:S04]  /*00e0*/  IMAD R5, R5, UR4, RZ ;  /* 0x0000000405057c24 */ /* 0x000fc8000f8e02ff */
[----:B------:R-:W-:-:S04]  /*00f0*/  VIADD R7, R5, UR4 ;  /* 0x0000000405077c36 */ /* 0x000fc80008000000 */
[----:B---3--:R-:W-:-:S06]  /*0100*/  IMAD.WIDE.U32 R8, R7, 0x8, R8 ;  /* 0x0000000807087825 */ /* 0x008fcc00078e0008 */
[----:B-1----:R-:W2:Y:S01]  /*0110*/  LDG.E.64 R8, desc[UR8][R8.64] ;  /* 0x0000000808087981 */ /* 0x002ea2000c1e1b00 */
[----:B------:R-:W-:Y:S01]  /*0120*/  MOV R6, UR4 ;  /* 0x0000000400067c02 */ /* 0x000fe20008000f00 */
[----:B------:R-:W-:Y:S01]  /*0130*/  UMOV UR10, 0x812dea11 ;  /* 0x812dea11000a7882 */ /* 0x000fe20000000000 */
[----:B------:R-:W-:-:S03]  /*0140*/  UMOV UR11, 0x3d719799 ;  /* 0x3d719799000b7882 */ /* 0x000fc60000000000 */
[----:B------:R-:W-:-:S05]  /*0150*/  VIADD R6, R6, 0x1 ;  /* 0x0000000106067836 */ /* 0x000fca0000000000 */
[----:B------:R-:W-:Y:S01]  /*0160*/  ISETP.GE.AND P1, PT, R6, UR13, PT ;  /* 0x0000000d06007c0c */ /* 0x000fe2000bf26270 */
[----:B--2---:R-:W-:-:S06]  /*0170*/  DSETP.GEU.AND P0, PT, |R8|, UR10, PT ;  /* 0x0000000a08007e2a */ /* 0x004fcc000bf0e200 */
[----:B0-----:R-:W-:Y:S02]  /*0180*/  FSEL R24, R8, -3.1943016081226573927e-38, P0 ;  /* 0x812dea1108187808 */ /* 0x001fe40000000000 */
[----:B------:R-:W-:-:S04]  /*0190*/  FSEL R25, R9, 0.058982465416193008423, P0 ;  /* 0x3d71979909197808 */ /* 0x000fc80000000000 */
[----:B----4-:R-:W-:Y:S05]  /*01a0*/  @P1 BRA `(.L_x_0) ;  /* 0x0000004000101947 */ /* 0x010fea0003800000 */
[----:B------:R-:W-:Y:S01]  /*01b0*/  IMAD.U32 R7, RZ, RZ, UR13 ;  /* 0x0000000dff077e24 */ /* 0x000fe2000f8e00ff */
[----:B------:R-:W-:Y:S01]  /*01c0*/  LOP3.LUT R0, RZ, R3, RZ, 0x33, !PT ;  /* 0x00000003ff007212 */ /* 0x000fe200078e33ff */
[----:B------:R-:W-:Y:S01]  /*01d0*/  ULOP3.LUT UR11, URZ, UR4, URZ, 0x33, !UPT ;  /* 0x00000004ff0b7292 */ /* 0x000fe2000f8e33ff */
[----:B------:R-:W-:Y:S02]  /*01e0*/  IMAD.MOV.U32 R10, RZ, RZ, R6 ;  /* 0x000000ffff0a7224 */ /* 0x000fe400078e0006 */
[----:B------:R-:W-:Y:S01]  /*01f0*/  IADD3 R7, PT, PT, R7, -UR4, RZ ;  /* 0x8000000407077c10 */ /* 0x000fe2000fffe0ff */
[----:B------:R-:W-:Y:S01]  /*0200*/  UIADD3 UR12, UPT, UPT, UR11, UR13, URZ ;  /* 0x0000000d0b0c7290 */ /* 0x000fe2000fffe0ff */
[----:B------:R-:W-:-:S03]  /*0210*/  R2UR UR5, R0 ;  /* 0x00000000000572ca */ /* 0x000fc600000e0000 */
[----:B------:R-:W-:-:S05]  /*0220*/  VIADD R0, R7, 0xfffffffe ;  /* 0xfffffffe07007836 */ /* 0x000fca0000000000 */
[----:B------:R-:W-:-:S05]  /*0230*/  ISETP.GE.U32.AND P0, PT, R0, 0xf, PT ;  /* 0x0000000f0000780c */ /* 0x000fca0003f06070 */
[----:B0-----:R-:W-:-:S04]  /*0240*/  UIADD3 UR5, UPT, UPT, UR7, UR5, URZ ;  /* 0x0000000507057290 */ /* 0x001fc8000fffe0ff */
[----:B------:R-:W-:-:S04]  /*0250*/  ULOP3.LUT UR6, UR5, 0x7, URZ, 0xc0, !UPT ;  /* 0x0000000705067892 */ /* 0x000fc8000f8ec0ff */
[----:B------:R-:W-:Y:S01]  /*0260*/  UIADD3 UR10, UPT, UPT, UR6, -0x1, URZ ;  /* 0xffffffff060a7890 */ /* 0x000fe2000fffe0ff */
[----:B------:R-:W-:Y:S11]  /*0270*/  @!P0 BRA `(.L_x_1) ;  /* 0x0000001c00608947 */ /* 0x000ff60003800000 */
[----:B------:R-:W-:Y:S01]  /*0280*/  MOV R12, UR4 ;  /* 0x00000004000c7c02 */ /* 0x000fe20008000f00 */
[----:B------:R-:W-:Y:S01]  /*0290*/  IMAD.U32 R16, RZ, RZ, UR4 ;  /* 0x00000004ff107e24 */ /* 0x000fe2000f8e00ff */
        /* <DEDUP_REMOVED lines=10> */
[----:B------:R-:W-:Y:S01]  /*0340*/  IADD3 R16, PT, PT, R16, 0x6, RZ ;  /* 0x0000000610107810 */ /* 0x000fe20007ffe0ff */
        /* <DEDUP_REMOVED lines=8> */
[----:B------:R-:W-:Y:S01]  /*03d0*/  VIADD R12, R12, 0x4 ;  /* 0x000000040c0c7836 */ /* 0x000fe20000000000 */
[----:B------:R-:W-:Y:S01]  /*03e0*/  ULOP3.LUT UR5, UR12, 0xfffffff0, URZ, 0xc0, !UPT ;  /* 0xfffffff00c057892 */ /* 0x000fe2000f8ec0ff */
[----:B------:R-:W-:-:S02]  /*03f0*/  VIADD R14, R14, 0x5 ;  /* 0x000000050e0e7836 */ /* 0x000fc40000000000 */
[----:B------:R-:W-:Y:S01]  /*0400*/  VIADD R20, R20, 0x8 ;  /* 0x0000000814147836 */ /* 0x000fe20000000000 */
[----:B------:R-:W-:Y:S01]  /*0410*/  UIADD3 UR5, UPT, UPT, -UR5, URZ, URZ ;  /* 0x000000ff05057290 */ /* 0x000fe2000fffe1ff */
[----:B------:R-:W-:Y:S02]  /*0420*/  VIADD R18, R18, 0x7 ;  /* 0x0000000712127836 */ /* 0x000fe40000000000 */
[----:B------:R-:W-:Y:S02]  /*0430*/  VIADD R32, R32, 0xd ;  /* 0x0000000d20207836 */ /* 0x000fe40000000000 */
[----:B------:R-:W-:Y:S02]  /*0440*/  VIADD R34, R34, 0xe ;  /* 0x0000000e22227836 */ /* 0x000fe40000000000 */
[----:B------:R-:W-:Y:S02]  /*0450*/  VIADD R0, R0, 0x2 ;  /* 0x0000000200007836 */ /* 0x000fe40000000000 */
[----:B------:R-:W-:-:S02]  /*0460*/  VIADD R26, R26, 0xa ;  /* 0x0000000a1a1a7836 */ /* 0x000fc40000000000 */
[----:B------:R-:W-:Y:S02]  /*0470*/  VIADD R28, R28, 0xb ;  /* 0x0000000b1c1c7836 */ /* 0x000fe40000000000 */
[----:B------:R-:W-:Y:S02]  /*0480*/  VIADD R38, R38, 0x10 ;  /* 0x0000001026267836 */ /* 0x000fe40000000000 */
[-C--:B------:R-:W-:Y:S02]  /*0490*/  IMAD R11, R12, R23.reuse, UR4 ;  /* 0x000000040c0b7e24 */ /* 0x080fe4000f8e0217 */
[-C--:B------:R-:W-:Y:S02]  /*04a0*/  IMAD R12, R14, R23.reuse, UR4 ;  /* 0x000000040e0c7e24 */ /* 0x080fe4000f8e0217 */
[-C--:B------:R-:W-:Y:S02]  /*04b0*/  IMAD R15, R20, R23.reuse, UR4 ;  /* 0x00000004140f7e24 */ /* 0x080fe4000f8e0217 */
[----:B------:R-:W-:-:S02]  /*04c0*/  IMAD R13, R16, R23, UR4 ;  /* 0x00000004100d7e24 */ /* 0x000fc4000f8e0217 */
[-C--:B------:R-:W-:Y:S02]  /*04d0*/  IMAD R14, R18, R23.reuse, UR4 ;  /* 0x00000004120e7e24 */ /* 0x080fe4000f8e0217 */
[-C--:B------:R-:W-:Y:S02]  /*04e0*/  IMAD R20, R32, R23.reuse, UR4 ;  /* 0x0000000420147e24 */ /* 0x080fe4000f8e0217 */
[-C--:B------:R-:W-:Y:S02]  /*04f0*/  IMAD R21, R34, R23.reuse, UR4 ;  /* 0x0000000422157e24 */ /* 0x080fe4000f8e0217 */
[----:B------:R-:W-:Y:S02]  /*0500*/  IMAD.U32 R8, RZ, RZ, UR4 ;  /* 0x00000004ff087e24 */ /* 0x000fe4000f8e00ff */
[-C--:B------:R-:W-:Y:S02]  /*0510*/  IMAD R9, R0, R23.reuse, UR4 ;  /* 0x0000000400097e24 */ /* 0x080fe4000f8e0217 */
[----:B------:R-:W-:-:S02]  /*0520*/  IMAD R10, R10, R23, UR4 ;  /* 0x000000040a0a7e24 */ /* 0x000fc4000f8e0217 */
[-C--:B------:R-:W-:Y:S02]  /*0530*/  IMAD R16, R22, R23.reuse, UR4 ;  /* 0x0000000416107e24 */ /* 0x080fe4000f8e0217 */
[-C--:B------:R-:W-:Y:S02]  /*0540*/  IMAD R17, R26, R23.reuse, UR4 ;  /* 0x000000041a117e24 */ /* 0x080fe4000f8e0217 */
[-C--:B------:R-:W-:Y:S02]  /*0550*/  IMAD R18, R28, R23.reuse, UR4 ;  /* 0x000000041c127e24 */ /* 0x080fe4000f8e0217 */
[-C--:B------:R-:W-:Y:S02]  /*0560*/  IMAD R19, R30, R23.reuse, UR4 ;  /* 0x000000041e137e24 */ /* 0x080fe4000f8e0217 */
[-C--:B------:R-:W-:Y:S02]  /*0570*/  IMAD R32, R36, R23.reuse, UR4 ;  /* 0x0000000424207e24 */ /* 0x080fe4000f8e0217 */
[----:B------:R-:W-:-:S02]  /*0580*/  IMAD R33, R38, R23, UR4 ;  /* 0x0000000426217e24 */ /* 0x000fc4000f8e0217 */
[----:B------:R-:W-:-:S07]  /*0590*/  IMAD R34, R6, R23, UR4 ;  /* 0x0000000406227e24 */ /* 0x000fce000f8e0217 */
.L_x_18:
[----:B------:R-:W0:Y:S02]  /*05a0*/  LDC.64 R30, c[0x0][0x388] ;  /* 0x0000e200ff1e7b82 */ /* 0x000e240000000a00 */
[----:B0-----:R-:W-:-:S05]  /*05b0*/  IMAD.WIDE.U32 R30, R34, 0x8, R30 ;  /* 0x00000008221e7825 */ /* 0x001fca00078e001e */
[----:B------:R-:W2:Y:S01]  /*05c0*/  LDG.E.64 R36, desc[UR8][R30.64] ;  /* 0x000000081e247981 */ /* 0x000ea2000c1e1b00 */
[----:B------:R-:W0:Y:S01]  /*05d0*/  MUFU.RCP64H R27, R25 ;  /* 0x00000019001b7308 */ /* 0x000e220000001800 */
[----:B------:R-:W-:-:S06]  /*05e0*/  IMAD.MOV.U32 R26, RZ, RZ, 0x1 ;  /* 0x00000001ff1a7424 */ /* 0x000fcc00078e00ff */
[----:B0-----:R-:W-:-:S08]  /*05f0*/  DFMA R22, -R24, R26, 1 ;  /* 0x3ff000001816742b */ /* 0x001fd0000000011a */
[----:B------:R-:W-:-:S08]  /*0600*/  DFMA R22, R22, R22, R22 ;  /* 0x000000161616722b */ /* 0x000fd00000000016 */
[----:B------:R-:W-:-:S08]  /*0610*/  DFMA R22, R26, R22, R26 ;  /* 0x000000161a16722b */ /* 0x000fd0000000001a */
[----:B------:R-:W-:-:S08]  /*0620*/  DFMA R28, -R24, R22, 1 ;  /* 0x3ff00000181c742b */ /* 0x000fd00000000116 */
[----:B------:R-:W-:-:S08]  /*0630*/  DFMA R28, R22, R28, R22 ;  /* 0x0000001c161c722b */ /* 0x000fd00000000016 */
[----:B--2---:R-:W-:Y:S01]  /*0640*/  DMUL R26, R36, R28 ;  /* 0x0000001c241a7228 */ /* 0x004fe20000000000 */
[----:B------:R-:W-:-:S07]  /*0650*/  FSETP.GEU.AND P1, PT, |R37|, 6.5827683646048100446e-37, PT ;  /* 0x036000002500780b */ /* 0x000fce0003f2e200 */
[----:B------:R-:W-:-:S08]  /*0660*/  DFMA R22, -R24, R26, R36 ;  /* 0x0000001a1816722b */ /* 0x000fd00000000124 */
[----:B------:R-:W-:-:S10]  /*0670*/  DFMA R40, R28, R22, R26 ;  /* 0x000000161c28722b */ /* 0x000fd4000000001a */
[----:B------:R-:W-:-:S05]  /*0680*/  FFMA R0, RZ, R25, R41 ;  /* 0x00000019ff007223 */ /* 0x000fca0000000029 */
[----:B------:R-:W-:-:S13]  /*0690*/  FSETP.GT.AND P0, PT, |R0|, 1.469367938527859385e-39, PT ;  /* 0x001000000000780b */ /* 0x000fda0003f04200 */
[----:B------:R-:W-:Y:S05]  /*06a0*/  @P0 BRA P1, `(.L_x_2) ;  /* 0x00000000001c0947 */ /* 0x000fea0000800000 */
[----:B------:R-:W-:Y:S01]  /*06b0*/  MOV R35, R37 ;  /* 0x0000002500237202 */ /* 0x000fe20000000f00 */
[----:B------:R-:W-:Y:S01]  /*06c0*/  IMAD.MOV.U32 R28, RZ, RZ, R24 ;  /* 0x000000ffff1c7224 */ /* 0x000fe200078e0018 */
[----:B------:R-:W-:Y:S01]  /*06d0*/  MOV R0, 0x700 ;  /* 0x0000070000007802 */ /* 0x000fe20000000f00 */
[----:B------:R-:W-:-:S07]  /*06e0*/  IMAD.MOV.U32 R29, RZ, RZ, R25 ;  /* 0x000000ffff1d7224 */ /* 0x000fce00078e0019 */
[----:B------:R-:W-:Y:S05]  /*06f0*/  CALL.REL.NOINC `($__internal_0_$__cuda_sm20_div_rn_f64_full) ;  /* 0x0000003800d87944 */ /* 0x000fea0003c00000 */
[----:B------:R-:W-:Y:S01]  /*0700*/  MOV R40, R26 ;  /* 0x0000001a00287202 */ /* 0x000fe20000000f00 */
[----:B------:R-:W-:-:S07]  /*0710*/  IMAD.MOV.U32 R41, RZ, RZ, R27 ;  /* 0x000000ffff297224 */ /* 0x000fce00078e001b */
.L_x_2:
[----:B------:R-:W0:Y:S01]  /*0720*/  LDC.64 R22, c[0x0][0x388] ;  /* 0x0000e200ff167b82 */ /* 0x000e220000000a00 */
[----:B------:R1:W-:Y:S01]  /*0730*/  STG.E.64 desc[UR8][R30.64], R40 ;  /* 0x000000281e007986 */ /* 0x0003e2000c101b08 */
        /* <DEDUP_REMOVED lines=12> */
[----:B-1----:R-:W-:-:S10]  /*0800*/  DFMA R40, R26, R28, R38 ;  /* 0x0000001c1a28722b */ /* 0x002fd40000000026 */
        /* <DEDUP_REMOVED lines=10> */
.L_x_3:
        /* <DEDUP_REMOVED lines=25> */
.L_x_4:
        /* <DEDUP_REMOVED lines=25> */
.L_x_5:
        /* <DEDUP_REMOVED lines=25> */
.L_x_6:
        /* <DEDUP_REMOVED lines=25> */
.L_x_7:
        /* <DEDUP_REMOVED lines=25> */
.L_x_8:
        /* <DEDUP_REMOVED lines=25> */
.L_x_9:
        /* <DEDUP_REMOVED lines=25> */
.L_x_10:
        /* <DEDUP_REMOVED lines=25> */
.L_x_11:
        /* <DEDUP_REMOVED lines=25> */
.L_x_12:
        /* <DEDUP_REMOVED lines=25> */
.L_x_13:
        /* <DEDUP_REMOVED lines=25> */
.L_x_14:
        /* <DEDUP_REMOVED lines=25> */
.L_x_15:
        /* <DEDUP_REMOVED lines=25> */
.L_x_16:
        /* <DEDUP_REMOVED lines=17> */
[----:B-1----:R-:W-:Y:S05]  /*1e10*/  @P0 BRA P1, `(.L_x_17) ;  /* 0x0000000000140947 */ /* 0x002fea0000800000 */
[----:B------:R-:W-:Y:S01]  /*1e20*/  MOV R35, R37 ;  /* 0x0000002500237202 */ /* 0x000fe20000000f00 */
[----:B------:R-:W-:Y:S01]  /*1e30*/  IMAD.MOV.U32 R28, RZ, RZ, R24 ;  /* 0x000000ffff1c7224 */ /* 0x000fe200078e0018 */
[----:B------:R-:W-:Y:S01]  /*1e40*/  MOV R0, 0x1e70 ;  /* 0x00001e7000007802 */ /* 0x000fe20000000f00 */
[----:B------:R-:W-:-:S07]  /*1e50*/  IMAD.MOV.U32 R29, RZ, RZ, R25 ;  /* 0x000000ffff1d7224 */ /* 0x000fce00078e0019 */
[----:B------:R-:W-:Y:S05]  /*1e60*/  CALL.REL.NOINC `($__internal_0_$__cuda_sm20_div_rn_f64_full) ;  /* 0x0000002000fc7944 */ /* 0x000fea0003c00000 */
.L_x_17:
[----:B------:R-:W0:Y:S01]  /*1e70*/  LDC R0, c[0x0][0x380] ;  /* 0x0000e000ff007b82 */ /* 0x000e220000000800 */
[----:B------:R1:W-:Y:S01]  /*1e80*/  STG.E.64 desc[UR8][R22.64], R26 ;  /* 0x0000001a16007986 */ /* 0x0003e2000c101b08 */
[----:B------:R-:W-:Y:S01]  /*1e90*/  UIADD3 UR5, UPT, UPT, UR5, 0x10, URZ ;  /* 0x0000001005057890 */ /* 0x000fe2000fffe0ff */
[----:B------:R-:W-:-:S03]  /*1ea0*/  VIADD R8, R8, 0x10 ;  /* 0x0000001008087836 */ /* 0x000fc60000000000 */
[----:B------:R-:W-:Y:S01]  /*1eb0*/  UISETP.NE.AND UP0, UPT, UR5, URZ, UPT ;  /* 0x000000ff0500728c */ /* 0x000fe2000bf05270 */
[----:B0-----:R-:W-:-:S13]  /*1ec0*/  R2UR UR13, R0 ;  /* 0x00000000000d72ca */ /* 0x001fda00000e0000 */
[----:B------:R-:W-:-:S04]  /*1ed0*/  MOV R0, UR13 ;  /* 0x0000000d00007c02 */ /* 0x000fc80008000f00 */
[C---:B------:R-:W-:Y:S01]  /*1ee0*/  LEA R11, R0.reuse, R11, 0x4 ;  /* 0x0000000b000b7211 */ /* 0x040fe200078e20ff */
[C---:B------:R-:W-:Y:S01]  /*1ef0*/  IMAD R9, R0.reuse, 0x10, R9 ;  /* 0x0000001000097824 */ /* 0x040fe200078e0209 */
[C---:B------:R-:W-:Y:S01]  /*1f00*/  LEA R14, R0.reuse, R14, 0x4 ;  /* 0x0000000e000e7211 */ /* 0x040fe200078e20ff */
[C---:B------:R-:W-:Y:S01]  /*1f10*/  IMAD R10, R0.reuse, 0x10, R10 ;  /* 0x00000010000a7824 */ /* 0x040fe200078e020a */
[C---:B------:R-:W-:Y:S01]  /*1f20*/  LEA R17, R0.reuse, R17, 0x4 ;  /* 0x0000001100117211 */ /* 0x040fe200078e20ff */
[C---:B------:R-:W-:Y:S01]  /*1f30*/  IMAD R12, R0.reuse, 0x10, R12 ;  /* 0x00000010000c7824 */ /* 0x040fe200078e020c */
[C---:B------:R-:W-:Y:S01]  /*1f40*/  LEA R20, R0.reuse, R20, 0x4 ;  /* 0x0000001400147211 */ /* 0x040fe200078e20ff */
[C---:B------:R-:W-:Y:S01]  /*1f50*/  IMAD R13, R0.reuse, 0x10, R13 ;  /* 0x00000010000d7824 */ /* 0x040fe200078e020d */
[C---:B------:R-:W-:Y:S01]  /*1f60*/  LEA R33, R0.reuse, R33, 0x4 ;  /* 0x0000002100217211 */ /* 0x040fe200078e20ff */
[C---:B------:R-:W-:Y:S02]  /*1f70*/  IMAD R15, R0.reuse, 0x10, R15 ;  /* 0x00000010000f7824 */ /* 0x040fe400078e020f */
[----:B------:R-:W-:-:S02]  /*1f80*/  IMAD R16, R0, 0x10, R16 ;  /* 0x0000001000107824 */ /* 0x000fc400078e0210 */
[C---:B------:R-:W-:Y:S02]  /*1f90*/  IMAD R18, R0.reuse, 0x10, R18 ;  /* 0x0000001000127824 */ /* 0x040fe400078e0212 */
[C---:B------:R-:W-:Y:S02]  /*1fa0*/  IMAD R19, R0.reuse, 0x10, R19 ;  /* 0x0000001000137824 */ /* 0x040fe400078e0213 */
[C---:B------:R-:W-:Y:S02]  /*1fb0*/  IMAD R21, R0.reuse, 0x10, R21 ;  /* 0x0000001000157824 */ /* 0x040fe400078e0215 */
[C---:B------:R-:W-:Y:S02]  /*1fc0*/  IMAD R32, R0.reuse, 0x10, R32 ;  /* 0x0000001000207824 */ /* 0x040fe400078e0220 */
[----:B------:R-:W-:Y:S01]  /*1fd0*/  IMAD R34, R0, 0x10, R34 ;  /* 0x0000001000227824 */ /* 0x000fe200078e0222 */
[----:B-1----:R-:W-:Y:S06]  /*1fe0*/  BRA.U UP0, `(.L_x_18) ;  /* 0xffffffe5006c7547 */ /* 0x002fec000b83ffff */
[----:B------:R-:W-:-:S07]  /*1ff0*/  IADD3 R10, PT, PT, R8, 0x1, RZ ;  /* 0x00000001080a7810 */ /* 0x000fce0007ffe0ff */
.L_x_1:
[----:B------:R-:W-:-:S09]  /*2000*/  ULOP3.LUT UP0, URZ, UR12, 0xf, URZ, 0xc0, !UPT ;  /* 0x0000000f0cff7892 */ /* 0x000fd2000f80c0ff */
[----:B------:R-:W-:Y:S05]  /*2010*/  BRA.U !UP0, `(.L_x_19) ;  /* 0x00000019082c7547 */ /* 0x000fea000b800000 */
[----:B------:R-:W0:Y:S01]  /*2020*/  LDCU.U16 UR5, c[0x0][0x380] ;  /* 0x00007000ff0577ac */ /* 0x000e220008000400 */
[----:B------:R-:W-:-:S05]  /*2030*/  LOP3.LUT R0, RZ, R4, RZ, 0x33, !PT ;  /* 0x00000004ff007212 */ /* 0x000fca00078e33ff */
[----:B0-----:R-:W-:-:S05]  /*2040*/  VIADD R0, R0, UR5 ;  /* 0x0000000500007c36 */ /* 0x001fca0008000000 */
[----:B------:R-:W-:-:S05]  /*2050*/  LOP3.LUT R9, R0, 0xf, RZ, 0xc0, !PT ;  /* 0x0000000f00097812 */ /* 0x000fca00078ec0ff */
[----:B------:R-:W-:-:S05]  /*2060*/  VIADD R0, R9, 0xffffffff ;  /* 0xffffffff09007836 */ /* 0x000fca0000000000 */
[----:B------:R-:W-:-:S13]  /*2070*/  ISETP.GE.U32.AND P0, PT, R0, 0x7, PT ;  /* 0x000000070000780c */ /* 0x000fda0003f06070 */
[----:B------:R-:W-:Y:S05]  /*2080*/  @!P0 BRA `(.L_x_20) ;  /* 0x0000000c00248947 */ /* 0x000fea0003800000 */
[----:B------:R-:W0:Y:S01]  /*2090*/  LDC.64 R14, c[0x0][0x388] ;  /* 0x0000e200ff0e7b82 */ /* 0x000e220000000a00 */
[----:B------:R-:W-:-:S05]  /*20a0*/  MOV R11, UR13 ;  /* 0x0000000d000b7c02 */ /* 0x000fca0008000f00 */
[----:B------:R-:W-:-:S04]  /*20b0*/  IMAD R8, R10, R11, UR4 ;  /* 0x000000040a087e24 */ /* 0x000fc8000f8e020b */
        /* <DEDUP_REMOVED lines=16> */
[----:B------:R-:W-:Y:S01]  /*21c0*/  IMAD.MOV.U32 R36, RZ, RZ, R34 ;  /* 0x000000ffff247224 */ /* 0x000fe200078e0022 */
[----:B------:R-:W-:Y:S01]  /*21d0*/  MOV R28, R24 ;  /* 0x00000018001c7202 */ /* 0x000fe20000000f00 */
[----:B------:R-:W-:Y:S01]  /*21e0*/  IMAD.MOV.U32 R29, RZ, RZ, R25 ;  /* 0x000000ffff1d7224 */ /* 0x000fe200078e0019 */
[----:B------:R-:W-:-:S07]  /*21f0*/  MOV R0, 0x2210 ;  /* 0x0000221000007802 */ /* 0x000fce0000000f00 */
[----:B------:R-:W-:Y:S05]  /*2200*/  CALL.REL.NOINC `($__internal_0_$__cuda_sm20_div_rn_f64_full) ;  /* 0x0000002000147944 */ /* 0x000fea0003c00000 */
.L_x_21:
[----:B------:R-:W0:Y:S01]  /*2210*/  LDC.64 R12, c[0x0][0x388] ;  /* 0x0000e200ff0c7b82 */ /* 0x000e220000000a00 */
[----:B------:R-:W1:Y:S01]  /*2220*/  LDCU UR5, c[0x0][0x380] ;  /* 0x00007000ff0577ac */ /* 0x000e620008000800 */
[----:B------:R2:W-:Y:S01]  /*2230*/  STG.E.64 desc[UR8][R14.64], R26 ;  /* 0x0000001a0e007986 */ /* 0x0005e2000c101b08 */
[----:B-1----:R-:W-:-:S04]  /*2240*/  VIADD R8, R8, UR5 ;  /* 0x0000000508087c36 */ /* 0x002fc80008000000 */
[----:B0-----:R-:W-:-:S05]  /*2250*/  IMAD.WIDE.U32 R12, R8, 0x8, R12 ;  /* 0x00000008080c7825 */ /* 0x001fca00078e000c */
[----:B------:R-:W3:Y:S01]  /*2260*/  LDG.E.64 R34, desc[UR8][R12.64] ;  /* 0x000000080c227981 */ /* 0x000ee2000c1e1b00 */
[----:B------:R-:W0:Y:S01]  /*2270*/  MUFU.RCP64H R17, R25 ;  /* 0x0000001900117308 */ /* 0x000e220000001800 */
[----:B------:R-:W-:-:S06]  /*2280*/  MOV R16, 0x1 ;  /* 0x0000000100107802 */ /* 0x000fcc0000000f00 */
[----:B0-----:R-:W-:-:S08]  /*2290*/  DFMA R18, -R24, R16, 1 ;  /* 0x3ff000001812742b */ /* 0x001fd00000000110 */
[----:B------:R-:W-:-:S08]  /*22a0*/  DFMA R18, R18, R18, R18 ;  /* 0x000000121212722b */ /* 0x000fd00000000012 */
[----:B------:R-:W-:-:S08]  /*22b0*/  DFMA R18, R16, R18, R16 ;  /* 0x000000121012722b */ /* 0x000fd00000000010 */
[----:B------:R-:W-:-:S08]  /*22c0*/  DFMA R16, -R24, R18, 1 ;  /* 0x3ff000001810742b */ /* 0x000fd00000000112 */
[----:B------:R-:W-:-:S08]  /*22d0*/  DFMA R20, R18, R16, R18 ;  /* 0x000000101214722b */ /* 0x000fd00000000012 */
[----:B---3--:R-:W-:Y:S01]  /*22e0*/  DMUL R16, R20, R34 ;  /* 0x0000002214107228 */ /* 0x008fe20000000000 */
[----:B------:R-:W-:-:S07]  /*22f0*/  FSETP.GEU.AND P1, PT, |R35|, 6.5827683646048100446e-37, PT ;  /* 0x036000002300780b */ /* 0x000fce0003f2e200 */
[----:B------:R-:W-:-:S08]  /*2300*/  DFMA R18, -R24, R16, R34 ;  /* 0x000000101812722b */ /* 0x000fd00000000122 */
[----:B--2---:R-:W-:-:S10]  /*2310*/  DFMA R26, R20, R18, R16 ;  /* 0x00000012141a722b */ /* 0x004fd40000000010 */
        /* <DEDUP_REMOVED lines=8> */
.L_x_22:
[----:B------:R-:W0:Y:S01]  /*23a0*/  LDC.64 R14, c[0x0][0x388] ;  /* 0x0000e200ff0e7b82 */ /* 0x000e220000000a00 */
[----:B------:R-:W1:Y:S01]  /*23b0*/  LDCU UR5, c[0x0][0x380] ;  /* 0x00007000ff0577ac */ /* 0x000e620008000800 */
[----:B------:R2:W-:Y:S01]  /*23c0*/  STG.E.64 desc[UR8][R12.64], R26 ;  /* 0x0000001a0c007986 */ /* 0x0005e2000c101b08 */
[----:B-1----:R-:W-:-:S04]  /*23d0*/  VIADD R8, R8, UR5 ;  /* 0x0000000508087c36 */ /* 0x002fc80008000000 */
[----:B0-----:R-:W-:-:S05]  /*23e0*/  IMAD.WIDE.U32 R14, R8, 0x8, R14 ;  /* 0x00000008080e7825 */ /* 0x001fca00078e000e */
[----:B------:R-:W3:Y:S01]  /*23f0*/  LDG.E.64 R34, desc[UR8][R14.64] ;  /* 0x000000080e227981 */ /* 0x000ee2000c1e1b00 */
[----:B------:R-:W0:Y:S01]  /*2400*/  MUFU.RCP64H R17, R25 ;  /* 0x0000001900117308 */ /* 0x000e220000001800 */
[----:B------:R-:W-:-:S06]  /*2410*/  IMAD.MOV.U32 R16, RZ, RZ, 0x1 ;  /* 0x00000001ff107424 */ /* 0x000fcc00078e00ff */
        /* <DEDUP_REMOVED lines=17> */
.L_x_23:
[----:B------:R-:W0:Y:S01]  /*2530*/  LDC.64 R12, c[0x0][0x388] ;  /* 0x0000e200ff0c7b82 */ /* 0x000e220000000a00 */
[----:B------:R-:W1:Y:S01]  /*2540*/  LDCU UR5, c[0x0][0x380] ;  /* 0x00007000ff0577ac */ /* 0x000e620008000800 */
[----:B------:R2:W-:Y:S01]  /*2550*/  STG.E.64 desc[UR8][R14.64], R26 ;  /* 0x0000001a0e007986 */ /* 0x0005e2000c101b08 */
[----:B-1----:R-:W-:-:S05]  /*2560*/  IADD3 R8, PT, PT, R8, UR5, RZ ;  /* 0x0000000508087c10 */ /* 0x002fca000fffe0ff */
        /* <DEDUP_REMOVED lines=21> */
.L_x_24:
        /* <DEDUP_REMOVED lines=25> */
.L_x_25:
        /* <DEDUP_REMOVED lines=25> */
.L_x_26:
        /* <DEDUP_REMOVED lines=25> */
.L_x_27:
        /* <DEDUP_REMOVED lines=25> */
.L_x_28:
[----:B------:R0:W-:Y:S01]  /*2d00*/  STG.E.64 desc[UR8][R12.64], R26 ;  /* 0x0000001a0c007986 */ /* 0x0001e2000c101b08 */
[----:B------:R-:W-:-:S07]  /*2d10*/  VIADD R10, R10, 0x8 ;  /* 0x000000080a0a7836 */ /* 0x000fce0000000000 */
.L_x_20:
[----:B------:R-:W-:-:S13]  /*2d20*/  LOP3.LUT P0, RZ, R9, 0x7, RZ, 0xc0, !PT ;  /* 0x0000000709ff7812 */ /* 0x000fda000780c0ff */
[----:B------:R-:W-:Y:S05]  /*2d30*/  @!P0 BRA `(.L_x_19) ;  /* 0x0000000800e48947 */ /* 0x000fea0003800000 */
[----:B------:R-:W-:Y:S02]  /*2d40*/  UISETP.GE.U32.AND UP0, UPT, UR10, 0x3, UPT ;  /* 0x000000030a00788c */ /* 0x000fe4000bf06070 */
[----:B------:R-:W-:-:S07]  /*2d50*/  ULOP3.LUT UR5, UR6, 0x3, URZ, 0xc0, !UPT ;  /* 0x0000000306057892 */ /* 0x000fce000f8ec0ff */
[----:B------:R-:W-:Y:S05]  /*2d60*/  BRA.U !UP0, `(.L_x_29) ;  /* 0x0000000508947547 */ /* 0x000fea000b800000 */
[----:B------:R-:W1:Y:S08]  /*2d70*/  LDC R9, c[0x0][0x380] ;  /* 0x0000e000ff097b82 */ /* 0x000e700000000800 */
[----:B------:R-:W2:Y:S01]  /*2d80*/  LDC.64 R14, c[0x0][0x388] ;  /* 0x0000e200ff0e7b82 */ /* 0x000ea20000000a00 */
[----:B-1----:R-:W-:-:S04]  /*2d90*/  IMAD R8, R10, R9, UR4 ;  /* 0x000000040a087e24 */ /* 0x002fc8000f8e0209 */
[----:B--2---:R-:W-:-:S05]  /*2da0*/  IMAD.WIDE.U32 R14, R8, 0x8, R14 ;  /* 0x00000008080e7825 */ /* 0x004fca00078e000e */
[----:B------:R-:W2:Y:S01]  /*2db0*/  LDG.E.64 R34, desc[UR8][R14.64] ;  /* 0x000000080e227981 */ /* 0x000ea2000c1e1b00 */
[----:B0-----:R-:W0:Y:S01]  /*2dc0*/  MUFU.RCP64H R13, R25 ;  /* 0x00000019000d7308 */ /* 0x001e220000001800 */
        /* <DEDUP_REMOVED lines=18> */
.L_x_30:
        /* <DEDUP_REMOVED lines=25> */
.L_x_31:
        /* <DEDUP_REMOVED lines=25> */
.L_x_32:
        /* <DEDUP_REMOVED lines=25> */
.L_x_33:
[----:B------:R1:W-:Y:S01]  /*33a0*/  STG.E.64 desc[UR8][R8.64], R26 ;  /* 0x0000001a08007986 */ /* 0x0003e2000c101b08 */
[----:B------:R-:W-:-:S07]  /*33b0*/  IADD3 R10, PT, PT, R10, 0x4, RZ ;  /* 0x000000040a0a7810 */ /* 0x000fce0007ffe0ff */
.L_x_29:
[----:B------:R-:W-:-:S09]  /*33c0*/  UISETP.NE.AND UP0, UPT, UR5, URZ, UPT ;  /* 0x000000ff0500728c */ /* 0x000fd2000bf05270 */
[----:B------:R-:W-:Y:S05]  /*33d0*/  BRA.U !UP0, `(.L_x_19) ;  /* 0x00000005083c7547 */ /* 0x000fea000b800000 */
[----:B-1----:R-:W1:Y:S08]  /*33e0*/  LDC R9, c[0x0][0x380] ;  /* 0x0000e000ff097b82 */ /* 0x002e700000000800 */
[----:B0-----:R-:W0:Y:S01]  /*33f0*/  LDC.64 R12, c[0x0][0x388] ;  /* 0x0000e200ff0c7b82 */ /* 0x001e220000000a00 */
[----:B-1----:R-:W-:-:S04]  /*3400*/  IMAD R8, R10, R9, UR4 ;  /* 0x000000040a087e24 */ /* 0x002fc8000f8e0209 */
        /* <DEDUP_REMOVED lines=21> */
.L_x_34:
[----:B------:R2:W-:Y:S01]  /*3560*/  STG.E.64 desc[UR8][R10.64], R26 ;  /* 0x0000001a0a007986 */ /* 0x0005e2000c101b08 */
[----:B------:R-:W-:-:S09]  /*3570*/  UISETP.NE.AND UP0, UPT, UR5, 0x1, UPT ;  /* 0x000000010500788c */ /* 0x000fd2000bf05270 */
[----:B------:R-:W-:Y:S05]  /*3580*/  BRA.U !UP0, `(.L_x_19) ;  /* 0x0000000108d07547 */ /* 0x000fea000b800000 */
[----:B--2---:R-:W0:Y:S01]  /*3590*/  LDC.64 R10, c[0x0][0x388] ;  /* 0x0000e200ff0a7b82 */ /* 0x004e220000000a00 */
[----:B------:R-:W1:Y:S02]  /*35a0*/  LDCU UR13, c[0x0][0x380] ;  /* 0x00007000ff0d77ac */ /* 0x000e640008000800 */
[----:B-1----:R-:W-:-:S04]  /*35b0*/  VIADD R8, R8, UR13 ;  /* 0x0000000d08087c36 */ /* 0x002fc80008000000 */
[----:B0-----:R-:W-:-:S05]  /*35c0*/  IMAD.WIDE.U32 R10, R8, 0x8, R10 ;  /* 0x00000008080a7825 */ /* 0x001fca00078e000a */
[----:B------:R-:W2:Y:S01]  /*35d0*/  LDG.E.64 R34, desc[UR8][R10.64] ;  /* 0x000000080a227981 */ /* 0x000ea2000c1e1b00 */
[----:B------:R-:W0:Y:S01]  /*35e0*/  MUFU.RCP64H R13, R25 ;  /* 0x00000019000d7308 */ /* 0x000e220000001800 */
[----:B------:R-:W-:-:S06]  /*35f0*/  MOV R12, 0x1 ;  /* 0x00000001000c7802 */ /* 0x000fcc0000000f00 */
        /* <DEDUP_REMOVED lines=17> */
.L_x_35:
[----:B------:R3:W-:Y:S01]  /*3710*/  STG.E.64 desc[UR8][R10.64], R26 ;  /* 0x0000001a0a007986 */ /* 0x0007e2000c101b08 */
[----:B------:R-:W-:-:S09]  /*3720*/  UISETP.NE.AND UP0, UPT, UR5, 0x2, UPT ;  /* 0x000000020500788c */ /* 0x000fd2000bf05270 */
[----:B------:R-:W-:Y:S05]  /*3730*/  BRA.U !UP0, `(.L_x_19) ;  /* 0x0000000108647547 */ /* 0x000fea000b800000 */
[----:B---3--:R-:W0:Y:S01]  /*3740*/  LDC.64 R10, c[0x0][0x388] ;  /* 0x0000e200ff0a7b82 */ /* 0x008e220000000a00 */
        /* <DEDUP_REMOVED lines=23> */
.L_x_36:
[----:B------:R4:W-:Y:S02]  /*38c0*/  STG.E.64 desc[UR8][R8.64], R26 ;  /* 0x0000001a08007986 */ /* 0x0009e4000c101b08 */
.L_x_19:
[----:B------:R-:W-:Y:S01]  /*38d0*/  LOP3.LUT R0, RZ, R2, RZ, 0x33, !PT ;  /* 0x00000002ff007212 */ /* 0x000fe200078e33ff */
[----:B------:R-:W-:-:S03]  /*38e0*/  ULOP3.LUT UR5, UR12, 0xfffffff8, URZ, 0xc0, !UPT ;  /* 0xfffffff80c057892 */ /* 0x000fc6000f8ec0ff */
[----:B------:R-:W-:-:S04]  /*38f0*/  IADD3 R0, PT, PT, R0, UR7, RZ ;  /* 0x0000000700007c10 */ /* 0x000fc8000fffe0ff */
[----:B------:R-:W-:Y:S01]  /*3900*/  LOP3.LUT P0, RZ, R0, 0x1, RZ, 0xc0, !PT ;  /* 0x0000000100ff7812 */ /* 0x000fe2000780c0ff */
[----:B------:R-:W-:-:S12]  /*3910*/  IMAD.MOV.U32 R0, RZ, RZ, R6 ;  /* 0x000000ffff007224 */ /* 0x000fd800078e0006 */
.L_x_42:
[----:B-12-4-:R-:W1:Y:S01]  /*3920*/  LDC R8, c[0x0][0x380] ;  /* 0x0000e000ff087b82 */ /* 0x016e620000000800 */
[----:B--23--:R-:W-:Y:S01]  /*3930*/  IADD3 R10, PT, PT, R7, -0x2, RZ ;  /* 0xfffffffe070a7810 */ /* 0x00cfe20007ffe0ff */
[----:B------:R-:W-:Y:S01]  /*3940*/  ULOP3.LUT UP0, URZ, UR12, 0x7, URZ, 0xc0, !UPT ;  /* 0x000000070cff7892 */ /* 0x000fe2000f80c0ff */
[----:B------:R-:W-:Y:S02]  /*3950*/  IMAD.MOV.U32 R15, RZ, RZ, R6 ;  /* 0x000000ffff0f7224 */ /* 0x000fe400078e0006 */
[----:B------:R-:W-:Y:S02]  /*3960*/  ISETP.GE.U32.AND P2, PT, R10, 0x7, PT ;  /* 0x000000070a00780c */ /* 0x000fe40003f46070 */
[----:B-1----:R-:W-:Y:S02]  /*3970*/  R2UR UR13, R8 ;  /* 0x00000000080d72ca */ /* 0x002fe400000e0000 */
[----:B------:R-:W1:Y:S11]  /*3980*/  LDC.64 R8, c[0x0][0x388] ;  /* 0x0000e200ff087b82 */ /* 0x000e760000000a00 */
[----:B------:R-:W-:-:S02]  /*3990*/  IMAD R14, R0, UR13, RZ ;  /* 0x0000000d000e7c24 */ /* 0x000fc4000f8e02ff */
[----:B------:R-:W-:-:S03]  /*39a0*/  VIADD R0, R0, 0x1 ;  /* 0x0000000100007836 */ /* 0x000fc60000000000 */
[----:B------:R-:W-:Y:S02]  /*39b0*/  IADD3 R11, PT, PT, R14, UR4, RZ ;  /* 0x000000040e0b7c10 */ /* 0x000fe4000fffe0ff */
[----:B------:R-:W-:-:S03]  /*39c0*/  ISETP.NE.AND P1, PT, R0, UR13, PT ;  /* 0x0000000d00007c0c */ /* 0x000fc6000bf25270 */
[----:B-1----:R-:W-:Y:S01]  /*39d0*/  IMAD.WIDE.U32 R10, R11, 0x8, R8 ;  /* 0x000000080b0a7825 */ /* 0x002fe200078e0008 */
[----:B0-----:R-:W-:Y:S09]  /*39e0*/  @!P2 BRA `(.L_x_37) ;  /* 0x0000000000c4a947 */ /* 0x001ff20003800000 */
[----:B------:R-:W-:-:S07]  /*39f0*/  MOV R15, R6 ;  /* 0x00000006000f7202 */ /* 0x000fce0000000f00 */
.L_x_38:
[----:B0---4-:R-:W-:Y:S01]  /*3a00*/  IADD3 R13, PT, PT, R14, R15, RZ ;  /* 0x0000000f0e0d7210 */ /* 0x011fe20007ffe0ff */
[----:B------:R-:W-:Y:S01]  /*3a10*/  IMAD.IADD R17, R5, 0x1, R15 ;  /* 0x0000000105117824 */ /* 0x000fe200078e020f */
[----:B------:R-:W2:Y:S03]  /*3a20*/  LDG.E.64 R18, desc[UR8][R10.64] ;  /* 0x000000080a127981 */ /* 0x000ea6000c1e1b00 */
[----:B------:R-:W-:-:S04]  /*3a30*/  IMAD.WIDE.U32 R16, R17, 0x8, R8 ;  /* 0x0000000811107825 */ /* 0x000fc800078e0008 */
[----:B------:R-:W-:Y:S01]  /*3a40*/  IMAD.WIDE.U32 R12, R13, 0x8, R8 ;  /* 0x000000080d0c7825 */ /* 0x000fe200078e0008 */
[----:B------:R-:W2:Y:S04]  /*3a50*/  LDG.E.64 R20, desc[UR8][R16.64] ;  /* 0x0000000810147981 */ /* 0x000ea8000c1e1b00 */
[----:B------:R-:W2:Y:S04]  /*3a60*/  LDG.E.64 R22, desc[UR8][R12.64] ;  /* 0x000000080c167981 */ /* 0x000ea8000c1e1b00 */
[----:B------:R-:W3:Y:S04]  /*3a70*/  LDG.E.64 R24, desc[UR8][R12.64+0x8] ;  /* 0x000008080c187981 */ /* 0x000ee8000c1e1b00 */
[----:B------:R-:W4:Y:S01]  /*3a80*/  LDG.E.64 R26, desc[UR8][R12.64+0x10] ;  /* 0x000010080c1a7981 */ /* 0x000f22000c1e1b00 */
[----:B--2---:R-:W-:-:S07]  /*3a90*/  DFMA R18, -R18, R20, R22 ;  /* 0x000000141212722b */ /* 0x004fce0000000116 */
[----:B------:R0:W-:Y:S04]  /*3aa0*/  STG.E.64 desc[UR8][R12.64], R18 ;  /* 0x000000120c007986 */ /* 0x0001e8000c101b08 */
[----:B------:R-:W3:Y:S04]  /*3ab0*/  LDG.E.64 R20, desc[UR8][R10.64] ;  /* 0x000000080a147981 */ /* 0x000ee8000c1e1b00 */
[----:B------:R-:W3:Y:S02]  /*3ac0*/  LDG.E.64 R22, desc[UR8][R16.64+0x8] ;  /* 0x0000080810167981 */ /* 0x000ee4000c1e1b00 */
[----:B---3--:R-:W-:-:S07]  /*3ad0*/  DFMA R20, -R20, R22, R24 ;  /* 0x000000161414722b */ /* 0x008fce0000000118 */
[----:B------:R1:W-:Y:S04]  /*3ae0*/  STG.E.64 desc[UR8][R12.64+0x8], R20 ;  /* 0x000008140c007986 */ /* 0x0003e8000c101b08 */
[----:B------:R-:W4:Y:S04]  /*3af0*/  LDG.E.64 R22, desc[UR8][R10.64] ;  /* 0x000000080a167981 */ /* 0x000f28000c1e1b00 */
[----:B------:R-:W4:Y:S02]  /*3b00*/  LDG.E.64 R24, desc[UR8][R16.64+0x10] ;  /* 0x0000100810187981 */ /* 0x000f24000c1e1b00 */
[----:B----4-:R-:W-:-:S02]  /*3b10*/  DFMA R22, -R22, R24, R26 ;  /* 0x000000181616722b */ /* 0x010fc4000000011a */
[----:B------:R-:W2:Y:S05]  /*3b20*/  LDG.E.64 R26, desc[UR8][R12.64+0x18] ;  /* 0x000018080c1a7981 */ /* 0x000eaa000c1e1b00 */
[----:B------:R3:W-:Y:S04]  /*3b30*/  STG.E.64 desc[UR8][R12.64+0x10], R22 ;  /* 0x000010160c007986 */ /* 0x0007e8000c101b08 */
[----:B0-----:R-:W2:Y:S04]  /*3b40*/  LDG.E.64 R18, desc[UR8][R10.64] ;  /* 0x000000080a127981 */ /* 0x001ea8000c1e1b00 */
[----:B------:R-:W2:Y:S02]  /*3b50*/  LDG.E.64 R24, desc[UR8][R16.64+0x18] ;  /* 0x0000180810187981 */ /* 0x000ea4000c1e1b00 */
[----:B--2---:R-:W-:-:S02]  /*3b60*/  DFMA R18, -R18, R24, R26 ;  /* 0x000000181212722b */ /* 0x004fc4000000011a */
[----:B------:R-:W2:Y:S05]  /*3b70*/  LDG.E.64 R26, desc[UR8][R12.64+0x20] ;  /* 0x000020080c1a7981 */ /* 0x000eaa000c1e1b00 */
[----:B------:R0:W-:Y:S04]  /*3b80*/  STG.E.64 desc[UR8][R12.64+0x18], R18 ;  /* 0x000018120c007986 */ /* 0x0001e8000c101b08 */
[----:B-1----:R-:W2:Y:S04]  /*3b90*/  LDG.E.64 R20, desc[UR8][R10.64] ;  /* 0x000000080a147981 */ /* 0x002ea8000c1e1b00 */
[----:B------:R-:W2:Y:S02]  /*3ba0*/  LDG.E.64 R24, desc[UR8][R16.64+0x20] ;  /* 0x0000200810187981 */ /* 0x000ea4000c1e1b00 */
[----:B--2---:R-:W-:-:S02]  /*3bb0*/  DFMA R20, -R20, R24, R26 ;  /* 0x000000181414722b */ /* 0x004fc4000000011a */
[----:B------:R-:W2:Y:S05]  /*3bc0*/  LDG.E.64 R26, desc[UR8][R12.64+0x28] ;  /* 0x000028080c1a7981 */ /* 0x000eaa000c1e1b00 */
[----:B------:R1:W-:Y:S04]  /*3bd0*/  STG.E.64 desc[UR8][R12.64+0x20], R20 ;  /* 0x000020140c007986 */ /* 0x0003e8000c101b08 */
[----:B---3--:R-:W2:Y:S04]  /*3be0*/  LDG.E.64 R22, desc[UR8][R10.64] ;  /* 0x000000080a167981 */ /* 0x008ea8000c1e1b00 */
[----:B------:R-:W2:Y:S02]  /*3bf0*/  LDG.E.64 R24, desc[UR8][R16.64+0x28] ;  /* 0x0000280810187981 */ /* 0x000ea4000c1e1b00 */
[----:B--2---:R-:W-:-:S02]  /*3c00*/  DFMA R22, -R22, R24, R26 ;  /* 0x000000181616722b */ /* 0x004fc4000000011a */
[----:B------:R-:W2:Y:S05]  /*3c10*/  LDG.E.64 R26, desc[UR8][R12.64+0x30] ;  /* 0x000030080c1a7981 */ /* 0x000eaa000c1e1b00 */
[----:B------:R3:W-:Y:S04]  /*3c20*/  STG.E.64 desc[UR8][R12.64+0x28], R22 ;  /* 0x000028160c007986 */ /* 0x0007e8000c101b08 */
[----:B0-----:R-:W2:Y:S04]  /*3c30*/  LDG.E.64 R18, desc[UR8][R10.64] ;  /* 0x000000080a127981 */ /* 0x001ea8000c1e1b00 */
[----:B------:R-:W2:Y:S02]  /*3c40*/  LDG.E.64 R24, desc[UR8][R16.64+0x30] ;  /* 0x0000300810187981 */ /* 0x000ea4000c1e1b00 */
[----:B--2---:R-:W-:-:S02]  /*3c50*/  DFMA R18, -R18, R24, R26 ;  /* 0x000000181212722b */ /* 0x004fc4000000011a */
[----:B------:R-:W2:Y:S05]  /*3c60*/  LDG.E.64 R26, desc[UR8][R12.64+0x38] ;  /* 0x000038080c1a7981 */ /* 0x000eaa000c1e1b00 */
[----:B------:R4:W-:Y:S04]  /*3c70*/  STG.E.64 desc[UR8][R12.64+0x30], R18 ;  /* 0x000030120c007986 */ /* 0x0009e8000c101b08 */
[----:B------:R-:W2:Y:S04]  /*3c80*/  LDG.E.64 R24, desc[UR8][R16.64+0x38] ;  /* 0x0000380810187981 */ /* 0x000ea8000c1e1b00 */
[----:B-1----:R-:W2:Y:S01]  /*3c90*/  LDG.E.64 R20, desc[UR8][R10.64] ;  /* 0x000000080a147981 */ /* 0x002ea2000c1e1b00 */
[----:B------:R-:W-:-:S05]  /*3ca0*/  VIADD R15, R15, 0x8 ;  /* 0x000000080f0f7836 */ /* 0x000fca0000000000 */
[----:B---3--:R-:W-:-:S04]  /*3cb0*/  IADD3 R22, PT, PT, R15, UR11, RZ ;  /* 0x0000000b0f167c10 */ /* 0x008fc8000fffe0ff */
[----:B------:R-:W-:Y:S01]  /*3cc0*/  ISETP.NE.AND P2, PT, R22, UR5, PT ;  /* 0x0000000516007c0c */ /* 0x000fe2000bf45270 */
[----:B--2---:R-:W-:-:S07]  /*3cd0*/  DFMA R20, -R20, R24, R26 ;  /* 0x000000181414722b */ /* 0x004fce000000011a */
[----:B------:R4:W-:Y:S05]  /*3ce0*/  STG.E.64 desc[UR8][R12.64+0x38], R20 ;  /* 0x000038140c007986 */ /* 0x0009ea000c101b08 */
[----:B------:R-:W-:Y:S05]  /*3cf0*/  @P2 BRA `(.L_x_38) ;  /* 0xfffffffc00402947 */ /* 0x000fea000383ffff */
.L_x_37:
[----:B------:R-:W-:Y:S05]  /*3d00*/  BRA.U !UP0, `(.L_x_39) ;  /* 0x0000000508347547 */ /* 0x000fea000b800000 */
[----:B------:R-:W-:Y:S02]  /*3d10*/  UISETP.GE.U32.AND UP1, UPT, UR10, 0x3, UPT ;  /* 0x000000030a00788c */ /* 0x000fe4000bf26070 */
[----:B------:R-:W-:-:S07]  /*3d20*/  ULOP3.LUT UP0, URZ, UR6, 0x3, URZ, 0xc0, !UPT ;  /* 0x0000000306ff7892 */ /* 0x000fce000f80c0ff */
[----:B------:R-:W-:Y:S05]  /*3d30*/  BRA.U !UP1, `(.L_x_40) ;  /* 0x0000000109887547 */ /* 0x000fea000b800000 */
[----:B----4-:R-:W-:Y:S01]  /*3d40*/  IMAD.IADD R21, R5, 0x1, R15 ;  /* 0x0000000105157824 */ /* 0x010fe200078e020f */
[----:B------:R-:W-:Y:S01]  /*3d50*/  IADD3 R23, PT, PT, R15, R14, RZ ;  /* 0x0000000e0f177210 */ /* 0x000fe20007ffe0ff */
[----:B------:R-:W2:Y:S01]  /*3d60*/  LDG.E.64 R18, desc[UR8][R10.64] ;  /* 0x000000080a127981 */ /* 0x000ea2000c1e1b00 */
[----:B------:R-:W1:Y:S01]  /*3d70*/  LDC.64 R30, c[0x0][0x388] ;  /* 0x0000e200ff1e7b82 */ /* 0x000e620000000a00 */
[----:B------:R-:W-:-:S04]  /*3d80*/  IMAD.WIDE.U32 R20, R21, 0x8, R8 ;  /* 0x0000000815147825 */ /* 0x000fc800078e0008 */
[----:B------:R-:W-:Y:S02]  /*3d90*/  IMAD.WIDE.U32 R22, R23, 0x8, R8 ;  /* 0x0000000817167825 */ /* 0x000fe400078e0008 */
[----:B------:R-:W2:Y:S04]  /*3da0*/  LDG.E.64 R20, desc[UR8][R20.64] ;  /* 0x0000000814147981 */ /* 0x000ea8000c1e1b00 */
[----:B------:R-:W2:Y:S01]  /*3db0*/  LDG.E.64 R24, desc[UR8][R22.64] ;  /* 0x0000000816187981 */ /* 0x000ea2000c1e1b00 */
[----:B------:R-:W-:Y:S02]  /*3dc0*/  IADD3 R17, P2, PT, R5, R15, RZ ;  /* 0x0000000f05117210 */ /* 0x000fe40007f5e0ff */
[----:B0-----:R-:W-:-:S03]  /*3dd0*/  IADD3 R13, P3, PT, R15, R14, RZ ;  /* 0x0000000e0f0d7210 */ /* 0x001fc60007f7e0ff */
[----:B------:R-:W-:Y:S01]  /*3de0*/  IMAD.X R28, RZ, RZ, RZ, P2 ;  /* 0x000000ffff1c7224 */ /* 0x000fe200010e06ff */
[----:B------:R-:W-:Y:S02]  /*3df0*/  IADD3.X R26, PT, PT, RZ, RZ, RZ, P3, !PT ;  /* 0x000000ffff1a7210 */ /* 0x000fe40001ffe4ff */
[-C--:B-1----:R-:W-:Y:S02]  /*3e00*/  LEA R16, P2, R17, R30.reuse, 0x3 ;  /* 0x0000001e11107211 */ /* 0x082fe400078418ff */
[----:B------:R-:W-:Y:S02]  /*3e10*/  LEA R12, P3, R13, R30, 0x3 ;  /* 0x0000001e0d0c7211 */ /* 0x000fe400078618ff */
[-C--:B------:R-:W-:Y:S02]  /*3e20*/  LEA.HI.X R17, R17, R31.reuse, R28, 0x3, P2 ;  /* 0x0000001f11117211 */ /* 0x080fe400010f1c1c */
[----:B------:R-:W-:Y:S01]  /*3e30*/  LEA.HI.X R13, R13, R31, R26, 0x3, P3 ;  /* 0x0000001f0d0d7211 */ /* 0x000fe200018f1c1a */
[----:B--2---:R-:W-:-:S07]  /*3e40*/  DFMA R18, -R18, R20, R24 ;  /* 0x000000141212722b */ /* 0x004fce0000000118 */
[----:B------:R0:W-:Y:S04]  /*3e50*/  STG.E.64 desc[UR8][R22.64], R18 ;  /* 0x0000001216007986 */ /* 0x0001e8000c101b08 */
[----:B------:R-:W2:Y:S04]  /*3e60*/  LDG.E.64 R20, desc[UR8][R10.64] ;  /* 0x000000080a147981 */ /* 0x000ea8000c1e1b00 */
[----:B------:R-:W2:Y:S04]  /*3e70*/  LDG.E.64 R24, desc[UR8][R16.64+0x8] ;  /* 0x0000080810187981 */ /* 0x000ea8000c1e1b00 */
[----:B------:R-:W2:Y:S04]  /*3e80*/  LDG.E.64 R26, desc[UR8][R12.64+0x8] ;  /* 0x000008080c1a7981 */ /* 0x000ea8000c1e1b00 */
[----:B------:R-:W3:Y:S01]  /*3e90*/  LDG.E.64 R28, desc[UR8][R12.64+0x10] ;  /* 0x000010080c1c7981 */ /* 0x000ee2000c1e1b00 */
[----:B--2---:R-:W-:-:S07]  /*3ea0*/  DFMA R20, -R20, R24, R26 ;  /* 0x000000181414722b */ /* 0x004fce000000011a */
[----:B------:R1:W-:Y:S04]  /*3eb0*/  STG.E.64 desc[UR8][R12.64+0x8], R20 ;  /* 0x000008140c007986 */ /* 0x0003e8000c101b08 */
[----:B------:R-:W3:Y:S04]  /*3ec0*/  LDG.E.64 R24, desc[UR8][R10.64] ;  /* 0x000000080a187981 */ /* 0x000ee8000c1e1b00 */
[----:B------:R-:W3:Y:S02]  /*3ed0*/  LDG.E.64 R26, desc[UR8][R16.64+0x10] ;  /* 0x00001008101a7981 */ /* 0x000ee4000c1e1b00 */
[----:B---3--:R-:W-:-:S02]  /*3ee0*/  DFMA R24, -R24, R26, R28 ;  /* 0x0000001a1818722b */ /* 0x008fc4000000011c */
[----:B------:R-:W2:Y:S05]  /*3ef0*/  LDG.E.64 R26, desc[UR8][R12.64+0x18] ;  /* 0x000018080c1a7981 */ /* 0x000eaa000c1e1b00 */
[----:B------:R1:W-:Y:S04]  /*3f00*/  STG.E.64 desc[UR8][R12.64+0x10], R24 ;  /* 0x000010180c007986 */ /* 0x0003e8000c101b08 */
[----:B0-----:R-:W2:Y:S04]  /*3f10*/  LDG.E.64 R22, desc[UR8][R16.64+0x18] ;  /* 0x0000180810167981 */ /* 0x001ea8000c1e1b00 */
[----:B------:R-:W2:Y:S01]  /*3f20*/  LDG.E.64 R18, desc[UR8][R10.64] ;  /* 0x000000080a127981 */ /* 0x000ea2000c1e1b00 */
[----:B------:R-:W-:Y:S01]  /*3f30*/  VIADD R15, R15, 0x4 ;  /* 0x000000040f0f7836 */ /* 0x000fe20000000000 */
[----:B--2---:R-:W-:-:S07]  /*3f40*/  DFMA R18, -R18, R22, R26 ;  /* 0x000000161212722b */ /* 0x004fce000000011a */
[----:B------:R1:W-:Y:S04]  /*3f50*/  STG.E.64 desc[UR8][R12.64+0x18], R18 ;  /* 0x000018120c007986 */ /* 0x0003e8000c101b08 */
.L_x_40:
[----:B------:R-:W-:Y:S05]  /*3f60*/  BRA.U !UP0, `(.L_x_39) ;  /* 0x00000001089c7547 */ /* 0x000fea000b800000 */
[----:B01--4-:R-:W-:-:S04]  /*3f70*/  LOP3.LUT R12, RZ, R2, RZ, 0x33, !PT ;  /* 0x00000002ff0c7212 */ /* 0x013fc800078e33ff */
[----:B------:R-:W-:-:S04]  /*3f80*/  IADD3 R12, PT, PT, R12, UR7, RZ ;  /* 0x000000070c0c7c10 */ /* 0x000fc8000fffe0ff */
[----:B------:R-:W-:-:S04]  /*3f90*/  LOP3.LUT R12, R12, 0x3, RZ, 0xc0, !PT ;  /* 0x000000030c0c7812 */ /* 0x000fc800078ec0ff */
[----:B------:R-:W-:-:S13]  /*3fa0*/  ISETP.NE.AND P2, PT, R12, 0x1, PT ;  /* 0x000000010c00780c */ /* 0x000fda0003f45270 */
[----:B------:R-:W-:Y:S05]  /*3fb0*/  @!P2 BRA `(.L_x_41) ;  /* 0x000000000060a947 */ /* 0x000fea0003800000 */
[----:B------:R-:W-:Y:S01]  /*3fc0*/  IMAD.IADD R19, R5, 0x1, R15 ;  /* 0x0000000105137824 */ /* 0x000fe200078e020f */
[----:B------:R-:W-:Y:S01]  /*3fd0*/  IADD3 R25, PT, PT, R15, R14, RZ ;  /* 0x0000000e0f197210 */ /* 0x000fe20007ffe0ff */
[----:B------:R-:W2:Y:S01]  /*3fe0*/  LDG.E.64 R16, desc[UR8][R10.64] ;  /* 0x000000080a107981 */ /* 0x000ea2000c1e1b00 */
[----:B------:R-:W0:Y:S01]  /*3ff0*/  LDC.64 R28, c[0x0][0x388] ;  /* 0x0000e200ff1c7b82 */ /* 0x000e220000000a00 */
[----:B------:R-:W-:-:S04]  /*4000*/  IMAD.WIDE.U32 R18, R19, 0x8, R8 ;  /* 0x0000000813127825 */ /* 0x000fc800078e0008 */
[----:B------:R-:W-:Y:S02]  /*4010*/  IMAD.WIDE.U32 R24, R25, 0x8, R8 ;  /* 0x0000000819187825 */ /* 0x000fe400078e0008 */
[----:B------:R-:W2:Y:S04]  /*4020*/  LDG.E.64 R18, desc[UR8][R18.64] ;  /* 0x0000000812127981 */ /* 0x000ea8000c1e1b00 */
[----:B------:R-:W2:Y:S01]  /*4030*/  LDG.E.64 R20, desc[UR8][R24.64] ;  /* 0x0000000818147981 */ /* 0x000ea2000c1e1b00 */
[----:B------:R-:W-:Y:S02]  /*4040*/  IADD3 R13, P2, PT, R5, R15, RZ ;  /* 0x0000000f050d7210 */ /* 0x000fe40007f5e0ff */
[----:B------:R-:W-:-:S03]  /*4050*/  IADD3 R23, P3, PT, R15, R14, RZ ;  /* 0x0000000e0f177210 */ /* 0x000fc60007f7e0ff */
[----:B------:R-:W-:Y:S01]  /*4060*/  IMAD.X R22, RZ, RZ, RZ, P2 ;  /* 0x000000ffff167224 */ /* 0x000fe200010e06ff */
[----:B------:R-:W-:Y:S02]  /*4070*/  IADD3.X R30, PT, PT, RZ, RZ, RZ, P3, !PT ;  /* 0x000000ffff1e7210 */ /* 0x000fe40001ffe4ff */
[-C--:B0-----:R-:W-:Y:S02]  /*4080*/  LEA R26, P2, R13, R28.reuse, 0x3 ;  /* 0x0000001c0d1a7211 */ /* 0x081fe400078418ff */
[----:B------:R-:W-:Y:S02]  /*4090*/  LEA R12, P3, R23, R28, 0x3 ;  /* 0x0000001c170c7211 */ /* 0x000fe400078618ff */
[-C--:B------:R-:W-:Y:S02]  /*40a0*/  LEA.HI.X R27, R13, R29.reuse, R22, 0x3, P2 ;  /* 0x0000001d0d1b7211 */ /* 0x080fe400010f1c16 */
[----:B------:R-:W-:Y:S01]  /*40b0*/  LEA.HI.X R13, R23, R29, R30, 0x3, P3 ;  /* 0x0000001d170d7211 */ /* 0x000fe200018f1c1e */
[----:B--2---:R-:W-:-:S07]  /*40c0*/  DFMA R16, -R16, R18, R20 ;  /* 0x000000121010722b */ /* 0x004fce0000000114 */
[----:B------:R0:W-:Y:S04]  /*40d0*/  STG.E.64 desc[UR8][R24.64], R16 ;  /* 0x0000001018007986 */ /* 0x0001e8000c101b08 */
[----:B------:R-:W2:Y:S04]  /*40e0*/  LDG.E.64 R18, desc[UR8][R10.64] ;  /* 0x000000080a127981 */ /* 0x000ea8000c1e1b00 */
[----:B------:R-:W2:Y:S04]  /*40f0*/  LDG.E.64 R20, desc[UR8][R26.64+0x8] ;  /* 0x000008081a147981 */ /* 0x000ea8000c1e1b00 */
[----:B------:R-:W2:Y:S01]  /*4100*/  LDG.E.64 R22, desc[UR8][R12.64+0x8] ;  /* 0x000008080c167981 */ /* 0x000ea2000c1e1b00 */
[----:B------:R-:W-:Y:S01]  /*4110*/  VIADD R15, R15, 0x2 ;  /* 0x000000020f0f7836 */ /* 0x000fe20000000000 */
[----:B--2---:R-:W-:-:S07]  /*4120*/  DFMA R18, -R18, R20, R22 ;  /* 0x000000141212722b */ /* 0x004fce0000000116 */
[----:B------:R0:W-:Y:S04]  /*4130*/  STG.E.64 desc[UR8][R12.64+0x8], R18 ;  /* 0x000008120c007986 */ /* 0x0001e8000c101b08 */
.L_x_41:
[----:B------:R-:W-:Y:S05]  /*4140*/  @!P0 BRA `(.L_x_39) ;  /* 0x0000000000248947 */ /* 0x000fea0003800000 */
[----:B0-----:R-:W-:Y:S01]  /*4150*/  IADD3 R13, PT, PT, R5, R15, RZ ;  /* 0x0000000f050d7210 */ /* 0x001fe20007ffe0ff */
[----:B------:R-:W-:Y:S01]  /*4160*/  IMAD.IADD R15, R14, 0x1, R15 ;  /* 0x000000010e0f7824 */ /* 0x000fe200078e020f */
[----:B------:R-:W2:Y:S03]  /*4170*/  LDG.E.64 R10, desc[UR8][R10.64] ;  /* 0x000000080a0a7981 */ /* 0x000ea6000c1e1b00 */
[----:B------:R-:W-:-:S04]  /*4180*/  IMAD.WIDE.U32 R12, R13, 0x8, R8 ;  /* 0x000000080d0c7825 */ /* 0x000fc800078e0008 */
[----:B------:R-:W-:Y:S02]  /*4190*/  IMAD.WIDE.U32 R8, R15, 0x8, R8 ;  /* 0x000000080f087825 */ /* 0x000fe400078e0008 */
[----:B------:R-:W2:Y:S04]  /*41a0*/  LDG.E.64 R12, desc[UR8][R12.64] ;  /* 0x000000080c0c7981 */ /* 0x000ea8000c1e1b00 */
[----:B------:R-:W2:Y:S02]  /*41b0*/  LDG.E.64 R14, desc[UR8][R8.64] ;  /* 0x00000008080e7981 */ /* 0x000ea4000c1e1b00 */
[----:B--2---:R-:W-:-:S07]  /*41c0*/  DFMA R14, -R10, R12, R14 ;  /* 0x0000000c0a0e722b */ /* 0x004fce000000010e */
[----:B------:R2:W-:Y:S04]  /*41d0*/  STG.E.64 desc[UR8][R8.64], R14 ;  /* 0x0000000e08007986 */ /* 0x0005e8000c101b08 */
.L_x_39:
[----:B------:R-:W-:Y:S05]  /*41e0*/  @P1 BRA `(.L_x_42) ;  /* 0xfffffff400cc1947 */ /* 0x000fea000383ffff */
.L_x_0:
[C---:B------:R-:W-:Y:S01]  /*41f0*/  ISETP.NE.AND P0, PT, R6.reuse, UR13, PT ;  /* 0x0000000d06007c0c */ /* 0x040fe2000bf05270 */
[----:B------:R-:W-:Y:S01]  /*4200*/  VIADD R3, R3, 0x1 ;  /* 0x0000000103037836 */ /* 0x000fe20000000000 */
[----:B------:R-:W-:Y:S02]  /*4210*/  R2UR UR4, R6 ;  /* 0x00000000060472ca */ /* 0x000fe400000e0000 */
[----:B------:R-:W-:Y:S02]  /*4220*/  IADD3 R4, PT, PT, R4, 0x1, RZ ;  /* 0x0000000104047810 */ /* 0x000fe40007ffe0ff */
[----:B------:R-:W-:-:S07]  /*4230*/  IADD3 R2, PT, PT, R2, 0x1, RZ ;  /* 0x0000000102027810 */ /* 0x000fce0007ffe0ff */
[----:B------:R-:W-:Y:S05]  /*4240*/  @P0 BRA `(.L_x_43) ;  /* 0xffffffbc00940947 */ /* 0x000fea000383ffff */
[----:B0-----:R-:W-:Y:S05]  /*4250*/  EXIT ;  /* 0x000000000000794d */ /* 0x001fea0003800000 */
        .weak           $__internal_0_$__cuda_sm20_div_rn_f64_full
        .type           $__internal_0_$__cuda_sm20_div_rn_f64_full,@function
        .size           $__internal_0_$__cuda_sm20_div_rn_f64_full,(.L_x_50 - $__internal_0_$__cuda_sm20_div_rn_f64_full)
$__internal_0_$__cuda_sm20_div_rn_f64_full:
[C---:B------:R-:W-:Y:S01]  /*4260*/  FSETP.GEU.AND P0, PT, |R29|.reuse, 1.469367938527859385e-39, PT ;  /* 0x001000001d00780b */ /* 0x040fe20003f0e200 */
[----:B------:R-:W-:Y:S01]  /*4270*/  IMAD.MOV.U32 R44, RZ, RZ, R36 ;  /* 0x000000ffff2c7224 */ /* 0x000fe200078e0024 */
[----:B------:R-:W-:Y:S01]  /*4280*/  LOP3.LUT R26, R29, 0x800fffff, RZ, 0xc0, !PT ;  /* 0x800fffff1d1a7812 */ /* 0x000fe200078ec0ff */
[----:B------:R-:W-:Y:S01]  /*4290*/  IMAD.MOV.U32 R36, RZ, RZ, 0x1ca00000 ;  /* 0x1ca00000ff247424 */ /* 0x000fe200078e00ff */
[----:B------:R-:W-:Y:S01]  /*42a0*/  MOV R38, 0x1 ;  /* 0x0000000100267802 */ /* 0x000fe20000000f00 */
[----:B------:R-:W-:Y:S01]  /*42b0*/  IMAD.MOV.U32 R42, RZ, RZ, R44 ;  /* 0x000000ffff2a7224 */ /* 0x000fe200078e002c */
[----:B------:R-:W-:Y:S01]  /*42c0*/  LOP3.LUT R27, R26, 0x3ff00000, RZ, 0xfc, !PT ;  /* 0x3ff000001a1b7812 */ /* 0x000fe200078efcff */
[----:B------:R-:W-:Y:S01]  /*42d0*/  IMAD.MOV.U32 R26, RZ, RZ, R28 ;  /* 0x000000ffff1a7224 */ /* 0x000fe200078e001c */
[----:B------:R-:W-:-:S04]  /*42e0*/  MOV R45, R35 ;  /* 0x00000023002d7202 */ /* 0x000fc80000000f00 */
[----:B------:R-:W-:Y:S01]  /*42f0*/  LOP3.LUT R35, R45, 0x7ff00000, RZ, 0xc0, !PT ;  /* 0x7ff000002d237812 */ /* 0x000fe200078ec0ff */
[----:B------:R-:W-:-:S06]  /*4300*/  @!P0 DMUL R26, R28, 8.98846567431157953865e+307 ;  /* 0x7fe000001c1a8828 */ /* 0x000fcc0000000000 */
[----:B------:R-:W0:Y:S02]  /*4310*/  MUFU.RCP64H R39, R27 ;  /* 0x0000001b00277308 */ /* 0x000e240000001800 */
[----:B0-----:R-:W-:-:S08]  /*4320*/  DFMA R46, R38, -R26, 1 ;  /* 0x3ff00000262e742b */ /* 0x001fd0000000081a */
[----:B------:R-:W-:-:S08]  /*4330*/  DFMA R46, R46, R46, R46 ;  /* 0x0000002e2e2e722b */ /* 0x000fd0000000002e */
[----:B------:R-:W-:Y:S01]  /*4340*/  DFMA R46, R38, R46, R38 ;  /* 0x0000002e262e722b */ /* 0x000fe20000000026 */
[----:B------:R-:W-:-:S04]  /*4350*/  LOP3.LUT R38, R29, 0x7ff00000, RZ, 0xc0, !PT ;  /* 0x7ff000001d267812 */ /* 0x000fc800078ec0ff */
[----:B------:R-:W-:-:S03]  /*4360*/  ISETP.GE.U32.AND P1, PT, R35, R38, PT ;  /* 0x000000262300720c */ /* 0x000fc60003f26070 */
[----:B------:R-:W-:Y:S01]  /*4370*/  DFMA R40, R46, -R26, 1 ;  /* 0x3ff000002e28742b */ /* 0x000fe2000000081a */
[----:B------:R-:W-:Y:S02]  /*4380*/  SEL R37, R36, 0x63400000, !P1 ;  /* 0x6340000024257807 */ /* 0x000fe40004800000 */
[----:B------:R-:W-:Y:S02]  /*4390*/  FSETP.GEU.AND P1, PT, |R45|, 1.469367938527859385e-39, PT ;  /* 0x001000002d00780b */ /* 0x000fe40003f2e200 */
[----:B------:R-:W-:-:S03]  /*43a0*/  LOP3.LUT R43, R37, 0x800fffff, R45, 0xf8, !PT ;  /* 0x800fffff252b7812 */ /* 0x000fc600078ef82d */
[----:B------:R-:W-:Y:S01]  /*43b0*/  DFMA R46, R46, R40, R46 ;  /* 0x000000282e2e722b */ /* 0x000fe2000000002e */
[----:B------:R-:W-:-:S07]  /*43c0*/  MOV R37, R35 ;  /* 0x0000002300257202 */ /* 0x000fce0000000f00 */
[----:B------:R-:W-:Y:S05]  /*43d0*/  @P1 BRA `(.L_x_44) ;  /* 0x0000000000201947 */ /* 0x000fea0003800000 */
[----:B------:R-:W-:-:S04]  /*43e0*/  LOP3.LUT R40, R29, 0x7ff00000, RZ, 0xc0, !PT ;  /* 0x7ff000001d287812 */ /* 0x000fc800078ec0ff */
[----:B------:R-:W-:Y:S02]  /*43f0*/  ISETP.GE.U32.AND P1, PT, R35, R40, PT ;  /* 0x000000282300720c */ /* 0x000fe40003f26070 */
[----:B------:R-:W-:Y:S02]  /*4400*/  MOV R40, RZ ;  /* 0x000000ff00287202 */ /* 0x000fe40000000f00 */
[----:B------:R-:W-:-:S04]  /*4410*/  SEL R37, R36, 0x63400000, !P1 ;  /* 0x6340000024257807 */ /* 0x000fc80004800000 */
[----:B------:R-:W-:-:S04]  /*4420*/  LOP3.LUT R37, R37, 0x80000000, R45, 0xf8, !PT ;  /* 0x8000000025257812 */ /* 0x000fc800078ef82d */
[----:B------:R-:W-:-:S06]  /*4430*/  LOP3.LUT R41, R37, 0x100000, RZ, 0xfc, !PT ;  /* 0x0010000025297812 */ /* 0x000fcc00078efcff */
[----:B------:R-:W-:-:S10]  /*4440*/  DFMA R42, R42, 2, -R40 ;  /* 0x400000002a2a782b */ /* 0x000fd40000000828 */
[----:B------:R-:W-:-:S07]  /*4450*/  LOP3.LUT R37, R43, 0x7ff00000, RZ, 0xc0, !PT ;  /* 0x7ff000002b257812 */ /* 0x000fce00078ec0ff */
.L_x_44:
[----:B------:R-:W-:Y:S01]  /*4460*/  VIADD R39, R37, 0xffffffff ;  /* 0xffffffff25277836 */ /* 0x000fe20000000000 */
[----:B------:R-:W-:Y:S01]  /*4470*/  @!P0 LOP3.LUT R38, R27, 0x7ff00000, RZ, 0xc0, !PT ;  /* 0x7ff000001b268812 */ /* 0x000fe200078ec0ff */
[----:B------:R-:W-:-:S03]  /*4480*/  DMUL R40, R46, R42 ;  /* 0x0000002a2e287228 */ /* 0x000fc60000000000 */
[----:B------:R-:W-:Y:S02]  /*4490*/  ISETP.GT.U32.AND P0, PT, R39, 0x7feffffe, PT ;  /* 0x7feffffe2700780c */ /* 0x000fe40003f04070 */
[----:B------:R-:W-:-:S03]  /*44a0*/  IADD3 R39, PT, PT, R38, -0x1, RZ ;  /* 0xffffffff26277810 */ /* 0x000fc60007ffe0ff */
[----:B------:R-:W-:Y:S01]  /*44b0*/  DFMA R48, R40, -R26, R42 ;  /* 0x8000001a2830722b */ /* 0x000fe2000000002a */
[----:B------:R-:W-:-:S07]  /*44c0*/  ISETP.GT.U32.OR P0, PT, R39, 0x7feffffe, P0 ;  /* 0x7feffffe2700780c */ /* 0x000fce0000704470 */
[----:B------:R-:W-:-:S06]  /*44d0*/  DFMA R40, R46, R48, R40 ;  /* 0x000000302e28722b */ /* 0x000fcc0000000028 */
[----:B------:R-:W-:Y:S05]  /*44e0*/  @P0 BRA `(.L_x_45) ;  /* 0x0000000000740947 */ /* 0x000fea0003800000 */
[----:B------:R-:W-:-:S04]  /*44f0*/  LOP3.LUT R38, R29, 0x7ff00000, RZ, 0xc0, !PT ;  /* 0x7ff000001d267812 */ /* 0x000fc800078ec0ff */
[CC--:B------:R-:W-:Y:S02]  /*4500*/  VIADDMNMX R37, R35.reuse, -R38.reuse, 0xb9600000, !PT ;  /* 0xb960000023257446 */ /* 0x0c0fe40007800926 */
[----:B------:R-:W-:Y:S01]  /*4510*/  ISETP.GE.U32.AND P0, PT, R35, R38, PT ;  /* 0x000000262300720c */ /* 0x000fe20003f06070 */
[----:B------:R-:W-:Y:S01]  /*4520*/  IMAD.MOV.U32 R38, RZ, RZ, RZ ;  /* 0x000000ffff267224 */ /* 0x000fe200078e00ff */
[----:B------:R-:W-:Y:S02]  /*4530*/  VIMNMX R37, PT, PT, R37, 0x46a00000, PT ;  /* 0x46a0000025257848 */ /* 0x000fe40003fe0100 */
[----:B------:R-:W-:-:S05]  /*4540*/  SEL R36, R36, 0x63400000, !P0 ;  /* 0x6340000024247807 */ /* 0x000fca0004000000 */
[----:B------:R-:W-:-:S05]  /*4550*/  IMAD.IADD R36, R37, 0x1, -R36 ;  /* 0x0000000125247824 */ /* 0x000fca00078e0a24 */
[----:B------:R-:W-:-:S06]  /*4560*/  IADD3 R39, PT, PT, R36, 0x7fe00000, RZ ;  /* 0x7fe0000024277810 */ /* 0x000fcc0007ffe0ff */
[----:B------:R-:W-:-:S10]  /*4570*/  DMUL R46, R40, R38 ;  /* 0x00000026282e7228 */ /* 0x000fd40000000000 */
[----:B------:R-:W-:-:S13]  /*4580*/  FSETP.GTU.AND P0, PT, |R47|, 1.469367938527859385e-39, PT ;  /* 0x001000002f00780b */ /* 0x000fda0003f0c200 */
[----:B------:R-:W-:Y:S05]  /*4590*/  @P0 BRA `(.L_x_46) ;  /* 0x0000000000a80947 */ /* 0x000fea0003800000 */
[----:B------:R-:W-:Y:S01]  /*45a0*/  DFMA R26, R40, -R26, R42 ;  /* 0x8000001a281a722b */ /* 0x000fe2000000002a */
[----:B------:R-:W-:-:S09]  /*45b0*/  MOV R28, RZ ;  /* 0x000000ff001c7202 */ /* 0x000fd20000000f00 */
[C---:B------:R-:W-:Y:S02]  /*45c0*/  FSETP.NEU.AND P0, PT, R27.reuse, RZ, PT ;  /* 0x000000ff1b00720b */ /* 0x040fe40003f0d000 */
[----:B------:R-:W-:-:S04]  /*45d0*/  LOP3.LUT R26, R27, 0x80000000, R29, 0x48, !PT ;  /* 0x800000001b1a7812 */ /* 0x000fc800078e481d */
[----:B------:R-:W-:-:S07]  /*45e0*/  LOP3.LUT R29, R26, R39, RZ, 0xfc, !PT ;  /* 0x000000271a1d7212 */ /* 0x000fce00078efcff */
[----:B------:R-:W-:Y:S05]  /*45f0*/  @!P0 BRA `(.L_x_46) ;  /* 0x0000000000908947 */ /* 0x000fea0003800000 */
[----:B------:R-:W-:Y:S01]  /*4600*/  IMAD.MOV R39, RZ, RZ, -R36 ;  /* 0x000000ffff277224 */ /* 0x000fe200078e0a24 */
[----:B------:R-:W-:Y:S01]  /*4610*/  MOV R38, RZ ;  /* 0x000000ff00267202 */ /* 0x000fe20000000f00 */
[----:B------:R-:W-:Y:S01]  /*4620*/  DMUL.RP R28, R40, R28 ;  /* 0x0000001c281c7228 */ /* 0x000fe20000008000 */
[----:B------:R-:W-:-:S04]  /*4630*/  IADD3 R36, PT, PT, -R36, -0x43300000, RZ ;  /* 0xbcd0000024247810 */ /* 0x000fc80007ffe1ff */
[----:B------:R-:W-:-:S05]  /*4640*/  DFMA R38, R46, -R38, R40 ;  /* 0x800000262e26722b */ /* 0x000fca0000000028 */
[----:B------:R-:W-:-:S05]  /*4650*/  LOP3.LUT R26, R29, R26, RZ, 0x3c, !PT ;  /* 0x0000001a1d1a7212 */ /* 0x000fca00078e3cff */
[----:B------:R-:W-:-:S04]  /*4660*/  FSETP.NEU.AND P0, PT, |R39|, R36, PT ;  /* 0x000000242700720b */ /* 0x000fc80003f0d200 */
[----:B------:R-:W-:Y:S02]  /*4670*/  FSEL R28, R28, R46, !P0 ;  /* 0x0000002e1c1c7208 */ /* 0x000fe40004000000 */
[----:B------:R-:W-:-:S03]  /*4680*/  FSEL R29, R26, R47, !P0 ;  /* 0x0000002f1a1d7208 */ /* 0x000fc60004000000 */
[----:B------:R-:W-:Y:S01]  /*4690*/  IMAD.MOV.U32 R46, RZ, RZ, R28 ;  /* 0x000000ffff2e7224 */ /* 0x000fe200078e001c */
[----:B------:R-:W-:Y:S01]  /*46a0*/  MOV R47, R29 ;  /* 0x0000001d002f7202 */ /* 0x000fe20000000f00 */
[----:B------:R-:W-:Y:S06]  /*46b0*/  BRA `(.L_x_46) ;  /* 0x0000000000607947 */ /* 0x000fec0003800000 */
.L_x_45:
[----:B------:R-:W-:-:S14]  /*46c0*/  DSETP.NAN.AND P0, PT, R44, R44, PT ;  /* 0x0000002c2c00722a */ /* 0x000fdc0003f08000 */
[----:B------:R-:W-:Y:S05]  /*46d0*/  @P0 BRA `(.L_x_47) ;  /* 0x00000000004c0947 */ /* 0x000fea0003800000 */
[----:B------:R-:W-:-:S14]  /*46e0*/  DSETP.NAN.AND P0, PT, R28, R28, PT ;  /* 0x0000001c1c00722a */ /* 0x000fdc0003f08000 */
[----:B------:R-:W-:Y:S05]  /*46f0*/  @P0 BRA `(.L_x_48) ;  /* 0x0000000000340947 */ /* 0x000fea0003800000 */
[----:B------:R-:W-:Y:S01]  /*4700*/  ISETP.NE.AND P0, PT, R37, R38, PT ;  /* 0x000000262500720c */ /* 0x000fe20003f05270 */
[----:B------:R-:W-:Y:S01]  /*4710*/  IMAD.MOV.U32 R46, RZ, RZ, 0x0 ;  /* 0x00000000ff2e7424 */ /* 0x000fe200078e00ff */
[----:B------:R-:W-:-:S11]  /*4720*/  MOV R47, 0xfff80000 ;  /* 0xfff80000002f7802 */ /* 0x000fd60000000f00 */
[----:B------:R-:W-:Y:S05]  /*4730*/  @!P0 BRA `(.L_x_46) ;  /* 0x0000000000408947 */ /* 0x000fea0003800000 */
[----:B------:R-:W-:Y:S02]  /*4740*/  ISETP.NE.AND P0, PT, R37, 0x7ff00000, PT ;  /* 0x7ff000002500780c */ /* 0x000fe40003f05270 */
[----:B------:R-:W-:Y:S02]  /*4750*/  LOP3.LUT R29, R45, 0x80000000, R29, 0x48, !PT ;  /* 0x800000002d1d7812 */ /* 0x000fe400078e481d */
[----:B------:R-:W-:-:S13]  /*4760*/  ISETP.EQ.OR P0, PT, R38, RZ, !P0 ;  /* 0x000000ff2600720c */ /* 0x000fda0004702670 */
[----:B------:R-:W-:Y:S01]  /*4770*/  @P0 LOP3.LUT R26, R29, 0x7ff00000, RZ, 0xfc, !PT ;  /* 0x7ff000001d1a0812 */ /* 0x000fe200078efcff */
[----:B------:R-:W-:Y:S01]  /*4780*/  @!P0 IMAD.MOV.U32 R46, RZ, RZ, RZ ;  /* 0x000000ffff2e8224 */ /* 0x000fe200078e00ff */
[----:B------:R-:W-:Y:S01]  /*4790*/  @!P0 MOV R47, R29 ;  /* 0x0000001d002f8202 */ /* 0x000fe20000000f00 */
[----:B------:R-:W-:Y:S01]  /*47a0*/  @P0 IMAD.MOV.U32 R46, RZ, RZ, RZ ;  /* 0x000000ffff2e0224 */ /* 0x000fe200078e00ff */
[----:B------:R-:W-:Y:S01]  /*47b0*/  @P0 MOV R47, R26 ;  /* 0x0000001a002f0202 */ /* 0x000fe20000000f00 */
[----:B------:R-:W-:Y:S06]  /*47c0*/  BRA `(.L_x_46) ;  /* 0x00000000001c7947 */ /* 0x000fec0003800000 */
.L_x_48:
[----:B------:R-:W-:Y:S01]  /*47d0*/  LOP3.LUT R27, R29, 0x80000, RZ, 0xfc, !PT ;  /* 0x000800001d1b7812 */ /* 0x000fe200078efcff */
[----:B------:R-:W-:-:S03]  /*47e0*/  IMAD.MOV.U32 R46, RZ, RZ, R28 ;  /* 0x000000ffff2e7224 */ /* 0x000fc600078e001c */
[----:B------:R-:W-:Y:S01]  /*47f0*/  MOV R47, R27 ;  /* 0x0000001b002f7202 */ /* 0x000fe20000000f00 */
[----:B------:R-:W-:Y:S06]  /*4800*/  BRA `(.L_x_46) ;  /* 0x00000000000c7947 */ /* 0x000fec0003800000 */
.L_x_47:
[----:B------:R-:W-:Y:S01]  /*4810*/  LOP3.LUT R27, R45, 0x80000, RZ, 0xfc, !PT ;  /* 0x000800002d1b7812 */ /* 0x000fe200078efcff */
[----:B------:R-:W-:-:S03]  /*4820*/  IMAD.MOV.U32 R46, RZ, RZ, R44 ;  /* 0x000000ffff2e7224 */ /* 0x000fc600078e002c */
[----:B------:R-:W-:-:S07]  /*4830*/  MOV R47, R27 ;  /* 0x0000001b002f7202 */ /* 0x000fce0000000f00 */
.L_x_46:
[----:B------:R-:W-:Y:S01]  /*4840*/  IMAD.MOV.U32 R28, RZ, RZ, R0 ;  /* 0x000000ffff1c7224 */ /* 0x000fe200078e0000 */
[----:B------:R-:W-:Y:S01]  /*4850*/  MOV R29, 0x0 ;  /* 0x00000000001d7802 */ /* 0x000fe20000000f00 */
[----:B------:R-:W-:Y:S01]  /*4860*/  IMAD.MOV.U32 R26, RZ, RZ, R46 ;  /* 0x000000ffff1a7224 */ /* 0x000fe200078e002e */
[----:B------:R-:W-:Y:S02]  /*4870*/  MOV R27, R47 ;  /* 0x0000002f001b7202 */ /* 0x000fe40000000f00 */
[----:B------:R-:W-:Y:S05]  /*4880*/  RET.REL.NODEC R28 `(_Z10ILU0KerneliPd) ;  /* 0xffffffb41cdc7950 */ /* 0x000fea0003c3ffff */
.L_x_49:
[----:B------:R-:W-:-:S00]  /*4890*/  BRA `(.L_x_49) ;  /* 0xfffffffc00fc7947 */ /* 0x000fc0000383ffff */
[----:B------:R-:W-:-:S00]  /*48a0*/  NOP ;  /* 0x0000000000007918 */ /* 0x000fc00000000000 */
        /* <DEDUP_REMOVED lines=13> */
.L_x_50:


//--------------------- .nv.shared.reserved.0     --------------------------
	.section	.nv.shared.reserved.0,"aw",@nobits
	.weak		__nv_reservedSMEM_offset_0_alias
	.size		__nv_reservedSMEM_offset_0_alias, 0, 64
	.other		__nv_reservedSMEM_offset_0_alias,@"STO_CUDA_RESERVED_SHARED STV_DEFAULT"
__nv_reservedSMEM_offset_0_alias:
	.zero		0
	.zero		64


//--------------------- .nv.constant0._Z10ILU0KerneliPd --------------------------
	.section	.nv.constant0._Z10ILU0KerneliPd,"a",@progbits
	.sectionflags	@""
	.align	4
.nv.constant0._Z10ILU0KerneliPd:
	.zero		912


//--------------------- SYMBOLS --------------------------

	.type		.nv.reservedSmem.offset0,@object
	.size		.nv.reservedSmem.offset0,0x4
